//
// Generated by NVIDIA NVVM Compiler
//
// Compiler Build ID: CL-36424714
// Cuda compilation tools, release 13.0, V13.0.88
// Based on NVVM 20.0.0
//

.version 9.0
.target sm_100
.address_size 64

	// .globl	_Z32test_l_dsymv_special_v6_ts_teslaidPdiS_idS_iS_i
// _ZZ32test_l_dsymv_special_v6_ts_teslaidPdiS_idS_iS_iE2la has been demoted
// _ZZ32test_l_dsymv_special_v6_ts_teslaidPdiS_idS_iS_iE4buff has been demoted
// _ZZ32test_l_dsymv_generic_v6_ts_teslaidPdiS_idS_iS_iiE2la has been demoted
// _ZZ32test_l_dsymv_generic_v6_ts_teslaidPdiS_idS_iS_iiE4buff has been demoted
// _ZZ32test_l_dsymv_generic_v6_ts_teslaidPdiS_idS_iS_iiE5buff2 has been demoted

.visible .entry _Z32test_l_dsymv_special_v6_ts_teslaidPdiS_idS_iS_i(
	.param .u32 _Z32test_l_dsymv_special_v6_ts_teslaidPdiS_idS_iS_i_param_0,
	.param .f64 _Z32test_l_dsymv_special_v6_ts_teslaidPdiS_idS_iS_i_param_1,
	.param .u64 .ptr .align 1 _Z32test_l_dsymv_special_v6_ts_teslaidPdiS_idS_iS_i_param_2,
	.param .u32 _Z32test_l_dsymv_special_v6_ts_teslaidPdiS_idS_iS_i_param_3,
	.param .u64 .ptr .align 1 _Z32test_l_dsymv_special_v6_ts_teslaidPdiS_idS_iS_i_param_4,
	.param .u32 _Z32test_l_dsymv_special_v6_ts_teslaidPdiS_idS_iS_i_param_5,
	.param .f64 _Z32test_l_dsymv_special_v6_ts_teslaidPdiS_idS_iS_i_param_6,
	.param .u64 .ptr .align 1 _Z32test_l_dsymv_special_v6_ts_teslaidPdiS_idS_iS_i_param_7,
	.param .u32 _Z32test_l_dsymv_special_v6_ts_teslaidPdiS_idS_iS_i_param_8,
	.param .u64 .ptr .align 1 _Z32test_l_dsymv_special_v6_ts_teslaidPdiS_idS_iS_i_param_9,
	.param .u32 _Z32test_l_dsymv_special_v6_ts_teslaidPdiS_idS_iS_i_param_10
)
{
	.reg .pred 	%p<26>;
	.reg .b32 	%r<96>;
	.reg .b64 	%rd<141>;
	.reg .b64 	%fd<419>;
	// demoted variable
	.shared .align 8 .b8 _ZZ32test_l_dsymv_special_v6_ts_teslaidPdiS_idS_iS_iE2la[8448];
	// demoted variable
	.shared .align 8 .b8 _ZZ32test_l_dsymv_special_v6_ts_teslaidPdiS_idS_iS_iE4buff[512];
	ld.param.u64 	%rd41, [_Z32test_l_dsymv_special_v6_ts_teslaidPdiS_idS_iS_i_param_2];
	ld.param.u32 	%r39, [_Z32test_l_dsymv_special_v6_ts_teslaidPdiS_idS_iS_i_param_3];
	ld.param.u64 	%rd42, [_Z32test_l_dsymv_special_v6_ts_teslaidPdiS_idS_iS_i_param_4];
	ld.param.u32 	%r40, [_Z32test_l_dsymv_special_v6_ts_teslaidPdiS_idS_iS_i_param_5];
	ld.param.u64 	%rd40, [_Z32test_l_dsymv_special_v6_ts_teslaidPdiS_idS_iS_i_param_9];
	ld.param.u32 	%r41, [_Z32test_l_dsymv_special_v6_ts_teslaidPdiS_idS_iS_i_param_10];
	cvta.to.global.u64 	%rd1, %rd41;
	cvta.to.global.u64 	%rd2, %rd42;
	mov.u32 	%r1, %tid.x;
	mov.u32 	%r2, %tid.y;
	mov.u32 	%r3, %ctaid.x;
	shl.b32 	%r4, %r3, 6;
	mul.lo.s32 	%r42, %r40, %r4;
	cvt.s64.s32 	%rd43, %r42;
	mul.lo.s32 	%r5, %r39, %r3;
	shl.b32 	%r43, %r2, 6;
	add.s32 	%r6, %r43, %r1;
	and.b32  	%r7, %r1, 31;
	shr.u32 	%r8, %r6, 5;
	mul.lo.s32 	%r9, %r39, %r8;
	mul.lo.s32 	%r10, %r40, %r1;
	cvt.s64.s32 	%rd44, %r10;
	add.s64 	%rd3, %rd43, %rd44;
	shl.b64 	%rd45, %rd3, 3;
	add.s64 	%rd4, %rd2, %rd45;
	setp.ne.s32 	%p1, %r2, 0;
	shl.b32 	%r44, %r1, 3;
	mov.u32 	%r45, _ZZ32test_l_dsymv_special_v6_ts_teslaidPdiS_idS_iS_iE4buff;
	add.s32 	%r11, %r45, %r44;
	@%p1 bra 	$L__BB0_4;
	setp.ne.s32 	%p2, %r3, 0;
	setp.gt.s32 	%p3, %r1, %r41;
	or.pred  	%p4, %p2, %p3;
	@%p4 bra 	$L__BB0_3;
	mov.b64 	%rd46, 0;
	st.shared.u64 	[%r11], %rd46;
	bra.uni 	$L__BB0_4;
$L__BB0_3:
	ld.global.f64 	%fd16, [%rd4];
	st.shared.f64 	[%r11], %fd16;
$L__BB0_4:
	add.s32 	%r46, %r9, %r7;
	cvt.s64.s32 	%rd47, %r46;
	shl.b32 	%r47, %r5, 6;
	add.s32 	%r48, %r4, %r47;
	cvt.s64.s32 	%rd48, %r48;
	add.s64 	%rd49, %rd48, %rd47;
	shl.b64 	%rd50, %rd49, 3;
	add.s64 	%rd51, %rd1, %rd50;
	ld.global.f64 	%fd17, [%rd51];
	mad.lo.s32 	%r49, %r8, 33, %r7;
	shl.b32 	%r50, %r49, 3;
	mov.u32 	%r51, _ZZ32test_l_dsymv_special_v6_ts_teslaidPdiS_idS_iS_iE2la;
	add.s32 	%r12, %r51, %r50;
	st.shared.f64 	[%r12], %fd17;
	shl.b32 	%r13, %r39, 3;
	mul.wide.s32 	%rd6, %r13, 8;
	add.s64 	%rd52, %rd51, %rd6;
	ld.global.f64 	%fd18, [%rd52];
	st.shared.f64 	[%r12+2112], %fd18;
	shl.b32 	%r52, %r39, 4;
	cvt.s64.s32 	%rd5, %r52;
	add.s64 	%rd53, %rd52, %rd6;
	ld.global.f64 	%fd19, [%rd53];
	st.shared.f64 	[%r12+4224], %fd19;
	cvt.s64.s32 	%rd7, %r39;
	mul.wide.s32 	%rd8, %r39, 128;
	add.s64 	%rd9, %rd52, %rd8;
	ld.global.f64 	%fd20, [%rd9];
	st.shared.f64 	[%r12+6336], %fd20;
	bar.sync 	0;
	shl.b32 	%r14, %r8, 2;
	setp.ge.u32 	%p5, %r14, %r7;
	mad.lo.s32 	%r53, %r7, 33, %r14;
	shl.b32 	%r54, %r53, 3;
	add.s32 	%r15, %r51, %r54;
	mad.lo.s32 	%r16, %r8, 792, %r12;
	@%p5 bra 	$L__BB0_6;
	ld.shared.f64 	%fd21, [%r16];
	st.shared.f64 	[%r15], %fd21;
$L__BB0_6:
	add.s32 	%r17, %r14, 1;
	setp.ge.u32 	%p6, %r17, %r7;
	@%p6 bra 	$L__BB0_8;
	ld.shared.f64 	%fd22, [%r16+264];
	st.shared.f64 	[%r15+8], %fd22;
$L__BB0_8:
	add.s32 	%r18, %r14, 2;
	setp.ge.u32 	%p7, %r18, %r7;
	@%p7 bra 	$L__BB0_10;
	ld.shared.f64 	%fd23, [%r16+528];
	st.shared.f64 	[%r15+16], %fd23;
$L__BB0_10:
	add.s32 	%r19, %r14, 3;
	setp.ge.u32 	%p8, %r19, %r7;
	@%p8 bra 	$L__BB0_12;
	ld.shared.f64 	%fd24, [%r16+792];
	st.shared.f64 	[%r15+24], %fd24;
$L__BB0_12:
	bar.sync 	0;
	ld.shared.f64 	%fd26, [%r15];
	shl.b32 	%r55, %r14, 3;
	add.s32 	%r20, %r45, %r55;
	ld.shared.f64 	%fd27, [%r20];
	fma.rn.f64 	%fd28, %fd26, %fd27, 0d0000000000000000;
	ld.shared.f64 	%fd29, [%r15+8];
	ld.shared.f64 	%fd30, [%r20+8];
	fma.rn.f64 	%fd31, %fd29, %fd30, %fd28;
	ld.shared.f64 	%fd32, [%r15+16];
	ld.shared.f64 	%fd33, [%r20+16];
	fma.rn.f64 	%fd34, %fd32, %fd33, %fd31;
	ld.shared.f64 	%fd35, [%r15+24];
	ld.shared.f64 	%fd36, [%r20+24];
	fma.rn.f64 	%fd37, %fd35, %fd36, %fd34;
	bar.sync 	0;
	mad.lo.s32 	%r21, %r8, -24, %r15;
	st.shared.f64 	[%r21], %fd37;
	bar.sync 	0;
	setp.gt.u32 	%p9, %r6, 31;
	mad.lo.s32 	%r22, %r7, 264, %r51;
	mov.f64 	%fd412, 0d0000000000000000;
	@%p9 bra 	$L__BB0_14;
	ld.shared.f64 	%fd38, [%r22];
	ld.shared.f64 	%fd39, [%r22+8];
	add.f64 	%fd40, %fd38, %fd39;
	ld.shared.f64 	%fd41, [%r22+16];
	add.f64 	%fd42, %fd40, %fd41;
	ld.shared.f64 	%fd43, [%r22+24];
	add.f64 	%fd44, %fd42, %fd43;
	ld.shared.f64 	%fd45, [%r22+32];
	add.f64 	%fd46, %fd44, %fd45;
	ld.shared.f64 	%fd47, [%r22+40];
	add.f64 	%fd48, %fd46, %fd47;
	ld.shared.f64 	%fd49, [%r22+48];
	add.f64 	%fd50, %fd48, %fd49;
	ld.shared.f64 	%fd51, [%r22+56];
	add.f64 	%fd412, %fd50, %fd51;
$L__BB0_14:
	setp.ge.u32 	%p10, %r14, %r7;
	bar.sync 	0;
	shl.b64 	%rd54, %rd7, 6;
	add.s64 	%rd10, %rd9, %rd54;
	ld.global.f64 	%fd52, [%rd10+256];
	st.shared.f64 	[%r12], %fd52;
	add.s64 	%rd56, %rd10, %rd6;
	ld.global.f64 	%fd53, [%rd56+256];
	st.shared.f64 	[%r12+2112], %fd53;
	add.s64 	%rd57, %rd56, %rd6;
	ld.global.f64 	%fd54, [%rd57+256];
	st.shared.f64 	[%r12+4224], %fd54;
	add.s64 	%rd58, %rd56, %rd8;
	ld.global.f64 	%fd55, [%rd58+256];
	st.shared.f64 	[%r12+6336], %fd55;
	bar.sync 	0;
	@%p10 bra 	$L__BB0_16;
	ld.shared.f64 	%fd56, [%r16];
	st.shared.f64 	[%r15], %fd56;
$L__BB0_16:
	setp.ge.u32 	%p11, %r17, %r7;
	@%p11 bra 	$L__BB0_18;
	ld.shared.f64 	%fd57, [%r16+264];
	st.shared.f64 	[%r15+8], %fd57;
$L__BB0_18:
	setp.ge.u32 	%p12, %r18, %r7;
	@%p12 bra 	$L__BB0_20;
	ld.shared.f64 	%fd58, [%r16+528];
	st.shared.f64 	[%r15+16], %fd58;
$L__BB0_20:
	setp.ge.u32 	%p13, %r19, %r7;
	@%p13 bra 	$L__BB0_22;
	ld.shared.f64 	%fd59, [%r16+792];
	st.shared.f64 	[%r15+24], %fd59;
$L__BB0_22:
	bar.sync 	0;
	ld.shared.f64 	%fd61, [%r15];
	ld.shared.f64 	%fd62, [%r20+256];
	fma.rn.f64 	%fd63, %fd61, %fd62, 0d0000000000000000;
	ld.shared.f64 	%fd64, [%r15+8];
	ld.shared.f64 	%fd65, [%r20+264];
	fma.rn.f64 	%fd66, %fd64, %fd65, %fd63;
	ld.shared.f64 	%fd67, [%r15+16];
	ld.shared.f64 	%fd68, [%r20+272];
	fma.rn.f64 	%fd69, %fd67, %fd68, %fd66;
	ld.shared.f64 	%fd70, [%r15+24];
	ld.shared.f64 	%fd71, [%r20+280];
	fma.rn.f64 	%fd72, %fd70, %fd71, %fd69;
	bar.sync 	0;
	st.shared.f64 	[%r21], %fd72;
	bar.sync 	0;
	setp.ne.s32 	%p14, %r8, 1;
	mov.f64 	%fd413, 0d0000000000000000;
	@%p14 bra 	$L__BB0_24;
	ld.shared.f64 	%fd73, [%r22];
	ld.shared.f64 	%fd74, [%r22+8];
	add.f64 	%fd75, %fd73, %fd74;
	ld.shared.f64 	%fd76, [%r22+16];
	add.f64 	%fd77, %fd75, %fd76;
	ld.shared.f64 	%fd78, [%r22+24];
	add.f64 	%fd79, %fd77, %fd78;
	ld.shared.f64 	%fd80, [%r22+32];
	add.f64 	%fd81, %fd79, %fd80;
	ld.shared.f64 	%fd82, [%r22+40];
	add.f64 	%fd83, %fd81, %fd82;
	ld.shared.f64 	%fd84, [%r22+48];
	add.f64 	%fd85, %fd83, %fd84;
	ld.shared.f64 	%fd86, [%r22+56];
	add.f64 	%fd413, %fd85, %fd86;
$L__BB0_24:
	setp.ne.s32 	%p15, %r8, 1;
	bar.sync 	0;
	shl.b32 	%r58, %r39, 5;
	neg.s32 	%r59, %r58;
	mul.wide.s32 	%rd59, %r59, 8;
	add.s64 	%rd60, %rd10, %rd59;
	add.s64 	%rd11, %rd60, 256;
	ld.global.f64 	%fd88, [%rd60+256];
	add.s64 	%rd62, %rd60, %rd6;
	ld.global.f64 	%fd89, [%rd62+256];
	add.s64 	%rd63, %rd62, %rd6;
	ld.global.f64 	%fd90, [%rd63+256];
	add.s64 	%rd64, %rd62, %rd8;
	ld.global.f64 	%fd91, [%rd64+256];
	mad.lo.s32 	%r60, %r8, -24, %r20;
	ld.shared.f64 	%fd92, [%r60];
	fma.rn.f64 	%fd93, %fd88, %fd92, 0d0000000000000000;
	st.shared.f64 	[%r12], %fd88;
	ld.shared.f64 	%fd94, [%r60+64];
	fma.rn.f64 	%fd95, %fd89, %fd94, %fd93;
	st.shared.f64 	[%r12+2112], %fd89;
	ld.shared.f64 	%fd96, [%r60+128];
	fma.rn.f64 	%fd97, %fd90, %fd96, %fd95;
	st.shared.f64 	[%r12+4224], %fd90;
	ld.shared.f64 	%fd98, [%r60+192];
	fma.rn.f64 	%fd99, %fd91, %fd98, %fd97;
	st.shared.f64 	[%r12+6336], %fd91;
	bar.sync 	0;
	ld.shared.f64 	%fd100, [%r15];
	ld.shared.f64 	%fd101, [%r20+256];
	fma.rn.f64 	%fd102, %fd100, %fd101, 0d0000000000000000;
	ld.shared.f64 	%fd103, [%r15+8];
	ld.shared.f64 	%fd104, [%r20+264];
	fma.rn.f64 	%fd105, %fd103, %fd104, %fd102;
	ld.shared.f64 	%fd106, [%r15+16];
	ld.shared.f64 	%fd107, [%r20+272];
	fma.rn.f64 	%fd108, %fd106, %fd107, %fd105;
	ld.shared.f64 	%fd109, [%r15+24];
	ld.shared.f64 	%fd110, [%r20+280];
	fma.rn.f64 	%fd5, %fd109, %fd110, %fd108;
	bar.sync 	0;
	st.shared.f64 	[%r21], %fd99;
	bar.sync 	0;
	mov.f64 	%fd414, 0d0000000000000000;
	@%p15 bra 	$L__BB0_26;
	ld.shared.f64 	%fd111, [%r22];
	add.f64 	%fd112, %fd413, %fd111;
	ld.shared.f64 	%fd113, [%r22+8];
	add.f64 	%fd114, %fd112, %fd113;
	ld.shared.f64 	%fd115, [%r22+16];
	add.f64 	%fd116, %fd114, %fd115;
	ld.shared.f64 	%fd117, [%r22+24];
	add.f64 	%fd118, %fd116, %fd117;
	ld.shared.f64 	%fd119, [%r22+32];
	add.f64 	%fd120, %fd118, %fd119;
	ld.shared.f64 	%fd121, [%r22+40];
	add.f64 	%fd122, %fd120, %fd121;
	ld.shared.f64 	%fd123, [%r22+48];
	add.f64 	%fd124, %fd122, %fd123;
	ld.shared.f64 	%fd125, [%r22+56];
	add.f64 	%fd414, %fd124, %fd125;
$L__BB0_26:
	setp.gt.u32 	%p16, %r6, 31;
	bar.sync 	0;
	st.shared.f64 	[%r21], %fd5;
	bar.sync 	0;
	mov.f64 	%fd415, 0d0000000000000000;
	@%p16 bra 	$L__BB0_28;
	ld.shared.f64 	%fd127, [%r22];
	add.f64 	%fd128, %fd412, %fd127;
	ld.shared.f64 	%fd129, [%r22+8];
	add.f64 	%fd130, %fd128, %fd129;
	ld.shared.f64 	%fd131, [%r22+16];
	add.f64 	%fd132, %fd130, %fd131;
	ld.shared.f64 	%fd133, [%r22+24];
	add.f64 	%fd134, %fd132, %fd133;
	ld.shared.f64 	%fd135, [%r22+32];
	add.f64 	%fd136, %fd134, %fd135;
	ld.shared.f64 	%fd137, [%r22+40];
	add.f64 	%fd138, %fd136, %fd137;
	ld.shared.f64 	%fd139, [%r22+48];
	add.f64 	%fd140, %fd138, %fd139;
	ld.shared.f64 	%fd141, [%r22+56];
	add.f64 	%fd415, %fd140, %fd141;
$L__BB0_28:
	setp.eq.s32 	%p17, %r8, 1;
	setp.lt.u32 	%p18, %r6, 32;
	setp.eq.s32 	%p19, %r2, 0;
	bar.sync 	0;
	selp.f64 	%fd142, %fd414, 0d0000000000000000, %p17;
	selp.f64 	%fd143, %fd142, 0d0000000000000000, %p19;
	selp.f64 	%fd144, %fd415, %fd143, %p18;
	selp.f64 	%fd418, %fd144, %fd143, %p19;
	neg.s32 	%r62, %r9;
	cvt.s64.s32 	%rd65, %r62;
	neg.s32 	%r63, %r7;
	cvt.s64.s32 	%rd66, %r63;
	neg.s32 	%r65, %r47;
	cvt.s64.s32 	%rd67, %r65;
	mul.lo.s32 	%r66, %r3, %r40;
	shl.b32 	%r67, %r66, 6;
	neg.s32 	%r68, %r67;
	cvt.s64.s32 	%rd68, %r68;
	neg.s32 	%r69, %r10;
	cvt.s64.s32 	%rd69, %r69;
	add.s64 	%rd12, %rd68, %rd69;
	shl.b32 	%r23, %r2, 2;
	mul.lo.s32 	%r70, %r39, %r23;
	cvt.s64.s32 	%rd70, %r70;
	cvt.u64.u32 	%rd13, %r1;
	add.s64 	%rd71, %rd66, %rd13;
	add.s64 	%rd72, %rd71, %rd65;
	add.s64 	%rd73, %rd72, %rd70;
	add.s64 	%rd74, %rd73, %rd67;
	shl.b64 	%rd75, %rd74, 3;
	add.s64 	%rd14, %rd11, %rd75;
	add.s64 	%rd140, %rd14, -256;
	and.b32  	%r24, %r1, 15;
	shr.u32 	%r25, %r6, 4;
	neg.s32 	%r71, %r1;
	cvt.s64.s32 	%rd76, %r71;
	cvt.u64.u32 	%rd77, %r24;
	add.s64 	%rd78, %rd77, %rd76;
	add.s32 	%r72, %r4, %r1;
	cvt.u64.u32 	%rd79, %r72;
	add.s64 	%rd80, %rd78, %rd79;
	cvta.to.global.u64 	%rd81, %rd40;
	shl.b64 	%rd82, %rd80, 3;
	add.s64 	%rd16, %rd81, %rd82;
	setp.eq.s32 	%p20, %r3, 0;
	add.s32 	%r26, %r51, %r44;
	mad.lo.s32 	%r27, %r24, 528, %r51;
	mad.lo.s32 	%r28, %r2, 2112, %r26;
	mov.b32 	%r93, 0;
	@%p20 bra 	$L__BB0_32;
	shl.b32 	%r75, %r25, 5;
	add.s32 	%r76, %r27, %r75;
	ld.global.f64 	%fd145, [%rd14+-256];
	shl.b64 	%rd83, %rd7, 3;
	add.s64 	%rd84, %rd14, %rd83;
	ld.global.f64 	%fd146, [%rd84+-256];
	add.s64 	%rd85, %rd84, %rd83;
	ld.global.f64 	%fd147, [%rd85+-256];
	add.s64 	%rd86, %rd85, %rd83;
	ld.global.f64 	%fd148, [%rd86+-256];
	ld.shared.f64 	%fd149, [%r11];
	shl.b64 	%rd87, %rd12, 3;
	add.s64 	%rd88, %rd4, %rd87;
	mul.wide.u32 	%rd89, %r23, 8;
	add.s64 	%rd90, %rd88, %rd89;
	ld.global.f64 	%fd150, [%rd90];
	fma.rn.f64 	%fd151, %fd145, %fd150, %fd418;
	mul.f64 	%fd152, %fd145, %fd149;
	st.shared.f64 	[%r28], %fd152;
	ld.global.f64 	%fd153, [%rd90+8];
	fma.rn.f64 	%fd154, %fd146, %fd153, %fd151;
	mul.f64 	%fd155, %fd146, %fd149;
	st.shared.f64 	[%r28+528], %fd155;
	ld.global.f64 	%fd156, [%rd90+16];
	fma.rn.f64 	%fd157, %fd147, %fd156, %fd154;
	mul.f64 	%fd158, %fd147, %fd149;
	st.shared.f64 	[%r28+1056], %fd158;
	ld.global.f64 	%fd159, [%rd90+24];
	fma.rn.f64 	%fd160, %fd148, %fd159, %fd157;
	mul.f64 	%fd161, %fd148, %fd149;
	st.shared.f64 	[%r28+1584], %fd161;
	bar.sync 	0;
	ld.shared.f64 	%fd162, [%r76];
	add.f64 	%fd163, %fd162, 0d0000000000000000;
	ld.shared.f64 	%fd164, [%r76+8];
	add.f64 	%fd165, %fd163, %fd164;
	ld.shared.f64 	%fd166, [%r76+16];
	add.f64 	%fd167, %fd165, %fd166;
	ld.shared.f64 	%fd168, [%r76+24];
	add.f64 	%fd169, %fd167, %fd168;
	bar.sync 	0;
	shl.b64 	%rd91, %rd5, 3;
	add.s64 	%rd92, %rd14, %rd91;
	ld.global.f64 	%fd170, [%rd92+-256];
	add.s64 	%rd93, %rd92, %rd83;
	ld.global.f64 	%fd171, [%rd93+-256];
	add.s64 	%rd94, %rd93, %rd83;
	ld.global.f64 	%fd172, [%rd94+-256];
	add.s64 	%rd95, %rd94, %rd83;
	ld.global.f64 	%fd173, [%rd95+-256];
	ld.shared.f64 	%fd174, [%r11];
	ld.global.f64 	%fd175, [%rd90+128];
	fma.rn.f64 	%fd176, %fd170, %fd175, %fd160;
	mul.f64 	%fd177, %fd170, %fd174;
	st.shared.f64 	[%r28], %fd177;
	ld.global.f64 	%fd178, [%rd90+136];
	fma.rn.f64 	%fd179, %fd171, %fd178, %fd176;
	mul.f64 	%fd180, %fd171, %fd174;
	st.shared.f64 	[%r28+528], %fd180;
	ld.global.f64 	%fd181, [%rd90+144];
	fma.rn.f64 	%fd182, %fd172, %fd181, %fd179;
	mul.f64 	%fd183, %fd172, %fd174;
	st.shared.f64 	[%r28+1056], %fd183;
	ld.global.f64 	%fd184, [%rd90+152];
	fma.rn.f64 	%fd185, %fd173, %fd184, %fd182;
	mul.f64 	%fd186, %fd173, %fd174;
	st.shared.f64 	[%r28+1584], %fd186;
	bar.sync 	0;
	ld.shared.f64 	%fd187, [%r76];
	add.f64 	%fd188, %fd187, 0d0000000000000000;
	ld.shared.f64 	%fd189, [%r76+8];
	add.f64 	%fd190, %fd188, %fd189;
	ld.shared.f64 	%fd191, [%r76+16];
	add.f64 	%fd192, %fd190, %fd191;
	ld.shared.f64 	%fd193, [%r76+24];
	add.f64 	%fd194, %fd192, %fd193;
	bar.sync 	0;
	add.s64 	%rd96, %rd92, %rd91;
	ld.global.f64 	%fd195, [%rd96+-256];
	add.s64 	%rd97, %rd96, %rd83;
	ld.global.f64 	%fd196, [%rd97+-256];
	add.s64 	%rd98, %rd97, %rd83;
	ld.global.f64 	%fd197, [%rd98+-256];
	add.s64 	%rd99, %rd98, %rd83;
	ld.global.f64 	%fd198, [%rd99+-256];
	ld.shared.f64 	%fd199, [%r11];
	ld.global.f64 	%fd200, [%rd90+256];
	fma.rn.f64 	%fd201, %fd195, %fd200, %fd185;
	mul.f64 	%fd202, %fd195, %fd199;
	st.shared.f64 	[%r28], %fd202;
	ld.global.f64 	%fd203, [%rd90+264];
	fma.rn.f64 	%fd204, %fd196, %fd203, %fd201;
	mul.f64 	%fd205, %fd196, %fd199;
	st.shared.f64 	[%r28+528], %fd205;
	ld.global.f64 	%fd206, [%rd90+272];
	fma.rn.f64 	%fd207, %fd197, %fd206, %fd204;
	mul.f64 	%fd208, %fd197, %fd199;
	st.shared.f64 	[%r28+1056], %fd208;
	ld.global.f64 	%fd209, [%rd90+280];
	fma.rn.f64 	%fd210, %fd198, %fd209, %fd207;
	mul.f64 	%fd211, %fd198, %fd199;
	st.shared.f64 	[%r28+1584], %fd211;
	bar.sync 	0;
	ld.shared.f64 	%fd212, [%r76];
	add.f64 	%fd213, %fd212, 0d0000000000000000;
	ld.shared.f64 	%fd214, [%r76+8];
	add.f64 	%fd215, %fd213, %fd214;
	ld.shared.f64 	%fd216, [%r76+16];
	add.f64 	%fd217, %fd215, %fd216;
	ld.shared.f64 	%fd218, [%r76+24];
	add.f64 	%fd219, %fd217, %fd218;
	bar.sync 	0;
	add.s64 	%rd100, %rd96, %rd91;
	add.s64 	%rd101, %rd100, -256;
	ld.global.f64 	%fd220, [%rd100+-256];
	add.s64 	%rd102, %rd100, %rd83;
	ld.global.f64 	%fd221, [%rd102+-256];
	add.s64 	%rd103, %rd102, %rd83;
	ld.global.f64 	%fd222, [%rd103+-256];
	add.s64 	%rd104, %rd103, %rd83;
	ld.global.f64 	%fd223, [%rd104+-256];
	ld.shared.f64 	%fd224, [%r11];
	ld.global.f64 	%fd225, [%rd90+384];
	fma.rn.f64 	%fd226, %fd220, %fd225, %fd210;
	mul.f64 	%fd227, %fd220, %fd224;
	st.shared.f64 	[%r28], %fd227;
	ld.global.f64 	%fd228, [%rd90+392];
	fma.rn.f64 	%fd229, %fd221, %fd228, %fd226;
	mul.f64 	%fd230, %fd221, %fd224;
	st.shared.f64 	[%r28+528], %fd230;
	ld.global.f64 	%fd231, [%rd90+400];
	fma.rn.f64 	%fd232, %fd222, %fd231, %fd229;
	mul.f64 	%fd233, %fd222, %fd224;
	st.shared.f64 	[%r28+1056], %fd233;
	ld.global.f64 	%fd234, [%rd90+408];
	fma.rn.f64 	%fd418, %fd223, %fd234, %fd232;
	mul.f64 	%fd235, %fd223, %fd224;
	st.shared.f64 	[%r28+1584], %fd235;
	bar.sync 	0;
	ld.shared.f64 	%fd236, [%r76];
	add.f64 	%fd237, %fd236, 0d0000000000000000;
	ld.shared.f64 	%fd238, [%r76+8];
	add.f64 	%fd239, %fd237, %fd238;
	ld.shared.f64 	%fd240, [%r76+16];
	add.f64 	%fd241, %fd239, %fd240;
	ld.shared.f64 	%fd242, [%r76+24];
	add.f64 	%fd243, %fd241, %fd242;
	bar.sync 	0;
	add.s64 	%rd140, %rd101, %rd91;
	mad.lo.s32 	%r77, %r25, -24, %r76;
	st.shared.f64 	[%r77], %fd169;
	st.shared.f64 	[%r77+128], %fd194;
	st.shared.f64 	[%r77+256], %fd219;
	st.shared.f64 	[%r77+384], %fd243;
	bar.sync 	0;
	setp.gt.u32 	%p21, %r6, 63;
	@%p21 bra 	$L__BB0_31;
	and.b32  	%r79, %r44, 384;
	add.s32 	%r80, %r27, %r79;
	ld.shared.f64 	%fd244, [%r80];
	ld.shared.f64 	%fd245, [%r80+8];
	add.f64 	%fd246, %fd244, %fd245;
	ld.shared.f64 	%fd247, [%r80+16];
	add.f64 	%fd248, %fd246, %fd247;
	ld.shared.f64 	%fd249, [%r80+24];
	add.f64 	%fd250, %fd248, %fd249;
	ld.shared.f64 	%fd251, [%r80+32];
	add.f64 	%fd252, %fd250, %fd251;
	ld.shared.f64 	%fd253, [%r80+40];
	add.f64 	%fd254, %fd252, %fd253;
	ld.shared.f64 	%fd255, [%r80+48];
	add.f64 	%fd256, %fd254, %fd255;
	ld.shared.f64 	%fd257, [%r80+56];
	add.f64 	%fd258, %fd256, %fd257;
	ld.shared.f64 	%fd259, [%r80+64];
	add.f64 	%fd260, %fd258, %fd259;
	ld.shared.f64 	%fd261, [%r80+72];
	add.f64 	%fd262, %fd260, %fd261;
	ld.shared.f64 	%fd263, [%r80+80];
	add.f64 	%fd264, %fd262, %fd263;
	ld.shared.f64 	%fd265, [%r80+88];
	add.f64 	%fd266, %fd264, %fd265;
	ld.shared.f64 	%fd267, [%r80+96];
	add.f64 	%fd268, %fd266, %fd267;
	ld.shared.f64 	%fd269, [%r80+104];
	add.f64 	%fd270, %fd268, %fd269;
	ld.shared.f64 	%fd271, [%r80+112];
	add.f64 	%fd272, %fd270, %fd271;
	ld.shared.f64 	%fd273, [%r80+120];
	add.f64 	%fd274, %fd272, %fd273;
	cvt.u64.u32 	%rd105, %r44;
	and.b64  	%rd106, %rd105, 384;
	add.s64 	%rd107, %rd16, %rd106;
	st.global.f64 	[%rd107], %fd274;
$L__BB0_31:
	bar.sync 	0;
	mov.b32 	%r93, 1;
$L__BB0_32:
	setp.lt.u32 	%p22, %r4, 65;
	@%p22 bra 	$L__BB0_37;
	and.b32  	%r82, %r1, 48;
	and.b32  	%r84, %r44, 384;
	add.s32 	%r30, %r27, %r84;
	add.s32 	%r85, %r4, -65;
	shr.u32 	%r86, %r85, 6;
	shl.b32 	%r87, %r25, 5;
	add.s32 	%r31, %r27, %r87;
	mad.lo.s32 	%r32, %r25, -24, %r31;
	mul.lo.s64 	%rd19, %rd5, 24;
	shl.b64 	%rd20, %rd7, 4;
	add.s64 	%rd21, %rd19, %rd20;
	shl.b64 	%rd22, %rd5, 5;
	add.s64 	%rd108, %rd7, %rd5;
	mul.lo.s64 	%rd23, %rd108, 24;
	shl.b64 	%rd24, %rd7, 3;
	add.s64 	%rd25, %rd19, %rd24;
	shl.b64 	%rd26, %rd5, 4;
	add.s64 	%rd27, %rd20, %rd26;
	mul.lo.s64 	%rd28, %rd7, 24;
	add.s64 	%rd29, %rd28, %rd26;
	add.s64 	%rd30, %rd26, %rd24;
	shl.b64 	%rd31, %rd5, 3;
	add.s64 	%rd32, %rd20, %rd31;
	add.s64 	%rd33, %rd28, %rd31;
	mad.lo.s32 	%r95, %r93, %r39, %r82;
	neg.s32 	%r94, %r86;
	mul.wide.u32 	%rd109, %r2, 32;
	shl.b64 	%rd110, %rd12, 3;
	add.s64 	%rd111, %rd109, %rd110;
	add.s64 	%rd113, %rd111, %rd45;
	add.s64 	%rd114, %rd113, %rd2;
	add.s64 	%rd139, %rd114, 920;
$L__BB0_34:
	setp.gt.u32 	%p23, %r6, 63;
	ld.global.f64 	%fd275, [%rd140];
	add.s64 	%rd115, %rd140, %rd24;
	ld.global.f64 	%fd276, [%rd115];
	add.s64 	%rd116, %rd140, %rd20;
	ld.global.f64 	%fd277, [%rd116];
	add.s64 	%rd117, %rd140, %rd28;
	ld.global.f64 	%fd278, [%rd117];
	ld.shared.f64 	%fd279, [%r11];
	ld.global.f64 	%fd280, [%rd139+-408];
	fma.rn.f64 	%fd281, %fd275, %fd280, %fd418;
	mul.f64 	%fd282, %fd275, %fd279;
	st.shared.f64 	[%r28], %fd282;
	ld.global.f64 	%fd283, [%rd139+-400];
	fma.rn.f64 	%fd284, %fd276, %fd283, %fd281;
	mul.f64 	%fd285, %fd276, %fd279;
	st.shared.f64 	[%r28+528], %fd285;
	ld.global.f64 	%fd286, [%rd139+-392];
	fma.rn.f64 	%fd287, %fd277, %fd286, %fd284;
	mul.f64 	%fd288, %fd277, %fd279;
	st.shared.f64 	[%r28+1056], %fd288;
	ld.global.f64 	%fd289, [%rd139+-384];
	fma.rn.f64 	%fd290, %fd278, %fd289, %fd287;
	mul.f64 	%fd291, %fd278, %fd279;
	st.shared.f64 	[%r28+1584], %fd291;
	bar.sync 	0;
	ld.shared.f64 	%fd292, [%r31];
	add.f64 	%fd293, %fd292, 0d0000000000000000;
	ld.shared.f64 	%fd294, [%r31+8];
	add.f64 	%fd295, %fd293, %fd294;
	ld.shared.f64 	%fd296, [%r31+16];
	add.f64 	%fd297, %fd295, %fd296;
	ld.shared.f64 	%fd298, [%r31+24];
	add.f64 	%fd299, %fd297, %fd298;
	bar.sync 	0;
	add.s64 	%rd118, %rd140, %rd31;
	ld.global.f64 	%fd300, [%rd118];
	add.s64 	%rd119, %rd24, %rd31;
	add.s64 	%rd120, %rd140, %rd119;
	ld.global.f64 	%fd301, [%rd120];
	add.s64 	%rd121, %rd140, %rd32;
	ld.global.f64 	%fd302, [%rd121];
	add.s64 	%rd122, %rd140, %rd33;
	ld.global.f64 	%fd303, [%rd122];
	ld.shared.f64 	%fd304, [%r11];
	ld.global.f64 	%fd305, [%rd139+-280];
	fma.rn.f64 	%fd306, %fd300, %fd305, %fd290;
	mul.f64 	%fd307, %fd300, %fd304;
	st.shared.f64 	[%r28], %fd307;
	ld.global.f64 	%fd308, [%rd139+-272];
	fma.rn.f64 	%fd309, %fd301, %fd308, %fd306;
	mul.f64 	%fd310, %fd301, %fd304;
	st.shared.f64 	[%r28+528], %fd310;
	ld.global.f64 	%fd311, [%rd139+-264];
	fma.rn.f64 	%fd312, %fd302, %fd311, %fd309;
	mul.f64 	%fd313, %fd302, %fd304;
	st.shared.f64 	[%r28+1056], %fd313;
	ld.global.f64 	%fd314, [%rd139+-256];
	fma.rn.f64 	%fd315, %fd303, %fd314, %fd312;
	mul.f64 	%fd316, %fd303, %fd304;
	st.shared.f64 	[%r28+1584], %fd316;
	bar.sync 	0;
	ld.shared.f64 	%fd317, [%r31];
	add.f64 	%fd318, %fd317, 0d0000000000000000;
	ld.shared.f64 	%fd319, [%r31+8];
	add.f64 	%fd320, %fd318, %fd319;
	ld.shared.f64 	%fd321, [%r31+16];
	add.f64 	%fd322, %fd320, %fd321;
	ld.shared.f64 	%fd323, [%r31+24];
	add.f64 	%fd324, %fd322, %fd323;
	bar.sync 	0;
	add.s64 	%rd123, %rd140, %rd26;
	ld.global.f64 	%fd325, [%rd123];
	add.s64 	%rd124, %rd140, %rd30;
	ld.global.f64 	%fd326, [%rd124];
	add.s64 	%rd125, %rd140, %rd27;
	ld.global.f64 	%fd327, [%rd125];
	add.s64 	%rd126, %rd140, %rd29;
	ld.global.f64 	%fd328, [%rd126];
	ld.shared.f64 	%fd329, [%r11];
	ld.global.f64 	%fd330, [%rd139+-152];
	fma.rn.f64 	%fd331, %fd325, %fd330, %fd315;
	mul.f64 	%fd332, %fd325, %fd329;
	st.shared.f64 	[%r28], %fd332;
	ld.global.f64 	%fd333, [%rd139+-144];
	fma.rn.f64 	%fd334, %fd326, %fd333, %fd331;
	mul.f64 	%fd335, %fd326, %fd329;
	st.shared.f64 	[%r28+528], %fd335;
	ld.global.f64 	%fd336, [%rd139+-136];
	fma.rn.f64 	%fd337, %fd327, %fd336, %fd334;
	mul.f64 	%fd338, %fd327, %fd329;
	st.shared.f64 	[%r28+1056], %fd338;
	ld.global.f64 	%fd339, [%rd139+-128];
	fma.rn.f64 	%fd340, %fd328, %fd339, %fd337;
	mul.f64 	%fd341, %fd328, %fd329;
	st.shared.f64 	[%r28+1584], %fd341;
	bar.sync 	0;
	ld.shared.f64 	%fd342, [%r31];
	add.f64 	%fd343, %fd342, 0d0000000000000000;
	ld.shared.f64 	%fd344, [%r31+8];
	add.f64 	%fd345, %fd343, %fd344;
	ld.shared.f64 	%fd346, [%r31+16];
	add.f64 	%fd347, %fd345, %fd346;
	ld.shared.f64 	%fd348, [%r31+24];
	add.f64 	%fd349, %fd347, %fd348;
	bar.sync 	0;
	add.s64 	%rd127, %rd140, %rd19;
	ld.global.f64 	%fd350, [%rd127];
	add.s64 	%rd128, %rd140, %rd25;
	ld.global.f64 	%fd351, [%rd128];
	add.s64 	%rd129, %rd140, %rd21;
	ld.global.f64 	%fd352, [%rd129];
	add.s64 	%rd130, %rd140, %rd23;
	ld.global.f64 	%fd353, [%rd130];
	ld.shared.f64 	%fd354, [%r11];
	ld.global.f64 	%fd355, [%rd139+-24];
	fma.rn.f64 	%fd356, %fd350, %fd355, %fd340;
	mul.f64 	%fd357, %fd350, %fd354;
	st.shared.f64 	[%r28], %fd357;
	ld.global.f64 	%fd358, [%rd139+-16];
	fma.rn.f64 	%fd359, %fd351, %fd358, %fd356;
	mul.f64 	%fd360, %fd351, %fd354;
	st.shared.f64 	[%r28+528], %fd360;
	ld.global.f64 	%fd361, [%rd139+-8];
	fma.rn.f64 	%fd362, %fd352, %fd361, %fd359;
	mul.f64 	%fd363, %fd352, %fd354;
	st.shared.f64 	[%r28+1056], %fd363;
	ld.global.f64 	%fd364, [%rd139];
	fma.rn.f64 	%fd418, %fd353, %fd364, %fd362;
	mul.f64 	%fd365, %fd353, %fd354;
	st.shared.f64 	[%r28+1584], %fd365;
	bar.sync 	0;
	ld.shared.f64 	%fd366, [%r31];
	add.f64 	%fd367, %fd366, 0d0000000000000000;
	ld.shared.f64 	%fd368, [%r31+8];
	add.f64 	%fd369, %fd367, %fd368;
	ld.shared.f64 	%fd370, [%r31+16];
	add.f64 	%fd371, %fd369, %fd370;
	ld.shared.f64 	%fd372, [%r31+24];
	add.f64 	%fd373, %fd371, %fd372;
	bar.sync 	0;
	st.shared.f64 	[%r32], %fd299;
	st.shared.f64 	[%r32+128], %fd324;
	st.shared.f64 	[%r32+256], %fd349;
	st.shared.f64 	[%r32+384], %fd373;
	bar.sync 	0;
	@%p23 bra 	$L__BB0_36;
	ld.shared.f64 	%fd374, [%r30];
	ld.shared.f64 	%fd375, [%r30+8];
	add.f64 	%fd376, %fd374, %fd375;
	ld.shared.f64 	%fd377, [%r30+16];
	add.f64 	%fd378, %fd376, %fd377;
	ld.shared.f64 	%fd379, [%r30+24];
	add.f64 	%fd380, %fd378, %fd379;
	ld.shared.f64 	%fd381, [%r30+32];
	add.f64 	%fd382, %fd380, %fd381;
	ld.shared.f64 	%fd383, [%r30+40];
	add.f64 	%fd384, %fd382, %fd383;
	ld.shared.f64 	%fd385, [%r30+48];
	add.f64 	%fd386, %fd384, %fd385;
	ld.shared.f64 	%fd387, [%r30+56];
	add.f64 	%fd388, %fd386, %fd387;
	ld.shared.f64 	%fd389, [%r30+64];
	add.f64 	%fd390, %fd388, %fd389;
	ld.shared.f64 	%fd391, [%r30+72];
	add.f64 	%fd392, %fd390, %fd391;
	ld.shared.f64 	%fd393, [%r30+80];
	add.f64 	%fd394, %fd392, %fd393;
	ld.shared.f64 	%fd395, [%r30+88];
	add.f64 	%fd396, %fd394, %fd395;
	ld.shared.f64 	%fd397, [%r30+96];
	add.f64 	%fd398, %fd396, %fd397;
	ld.shared.f64 	%fd399, [%r30+104];
	add.f64 	%fd400, %fd398, %fd399;
	ld.shared.f64 	%fd401, [%r30+112];
	add.f64 	%fd402, %fd400, %fd401;
	ld.shared.f64 	%fd403, [%r30+120];
	add.f64 	%fd404, %fd402, %fd403;
	mul.wide.s32 	%rd131, %r95, 8;
	add.s64 	%rd132, %rd16, %rd131;
	st.global.f64 	[%rd132], %fd404;
$L__BB0_36:
	bar.sync 	0;
	add.s64 	%rd140, %rd140, %rd22;
	add.s32 	%r95, %r95, %r39;
	add.s32 	%r94, %r94, 1;
	add.s64 	%rd139, %rd139, 512;
	setp.ne.s32 	%p24, %r94, 1;
	@%p24 bra 	$L__BB0_34;
$L__BB0_37:
	setp.ne.s32 	%p25, %r2, 0;
	neg.s32 	%r88, %r24;
	cvt.s64.s32 	%rd133, %r88;
	add.s64 	%rd39, %rd133, %rd13;
	mov.u32 	%r89, _ZZ32test_l_dsymv_special_v6_ts_teslaidPdiS_idS_iS_iE2la;
	mad.lo.s32 	%r90, %r2, 528, %r89;
	shl.b32 	%r91, %r1, 3;
	add.s32 	%r92, %r90, %r91;
	st.shared.f64 	[%r92], %fd418;
	bar.sync 	0;
	@%p25 bra 	$L__BB0_39;
	ld.shared.f64 	%fd405, [%r26];
	ld.shared.f64 	%fd406, [%r26+528];
	add.f64 	%fd407, %fd405, %fd406;
	ld.shared.f64 	%fd408, [%r26+1056];
	add.f64 	%fd409, %fd407, %fd408;
	ld.shared.f64 	%fd410, [%r26+1584];
	add.f64 	%fd411, %fd409, %fd410;
	cvt.s64.s32 	%rd134, %r5;
	add.s64 	%rd135, %rd39, %rd134;
	shl.b64 	%rd136, %rd135, 3;
	add.s64 	%rd137, %rd16, %rd136;
	st.global.f64 	[%rd137], %fd411;
$L__BB0_39:
	ret;

}
	// .globl	_Z39test_l_dsymv_special_update_v6_ts_teslaidPdiS_idS_iS_i
.visible .entry _Z39test_l_dsymv_special_update_v6_ts_teslaidPdiS_idS_iS_i(
	.param .u32 _Z39test_l_dsymv_special_update_v6_ts_teslaidPdiS_idS_iS_i_param_0,
	.param .f64 _Z39test_l_dsymv_special_update_v6_ts_teslaidPdiS_idS_iS_i_param_1,
	.param .u64 .ptr .align 1 _Z39test_l_dsymv_special_update_v6_ts_teslaidPdiS_idS_iS_i_param_2,
	.param .u32 _Z39test_l_dsymv_special_update_v6_ts_teslaidPdiS_idS_iS_i_param_3,
	.param .u64 .ptr .align 1 _Z39test_l_dsymv_special_update_v6_ts_teslaidPdiS_idS_iS_i_param_4,
	.param .u32 _Z39test_l_dsymv_special_update_v6_ts_teslaidPdiS_idS_iS_i_param_5,
	.param .f64 _Z39test_l_dsymv_special_update_v6_ts_teslaidPdiS_idS_iS_i_param_6,
	.param .u64 .ptr .align 1 _Z39test_l_dsymv_special_update_v6_ts_teslaidPdiS_idS_iS_i_param_7,
	.param .u32 _Z39test_l_dsymv_special_update_v6_ts_teslaidPdiS_idS_iS_i_param_8,
	.param .u64 .ptr .align 1 _Z39test_l_dsymv_special_update_v6_ts_teslaidPdiS_idS_iS_i_param_9,
	.param .u32 _Z39test_l_dsymv_special_update_v6_ts_teslaidPdiS_idS_iS_i_param_10
)
{
	.reg .pred 	%p<11>;
	.reg .b32 	%r<29>;
	.reg .b64 	%rd<23>;
	.reg .b64 	%fd<88>;

	ld.param.u32 	%r13, [_Z39test_l_dsymv_special_update_v6_ts_teslaidPdiS_idS_iS_i_param_0];
	ld.param.f64 	%fd14, [_Z39test_l_dsymv_special_update_v6_ts_teslaidPdiS_idS_iS_i_param_1];
	ld.param.u32 	%r16, [_Z39test_l_dsymv_special_update_v6_ts_teslaidPdiS_idS_iS_i_param_3];
	ld.param.f64 	%fd15, [_Z39test_l_dsymv_special_update_v6_ts_teslaidPdiS_idS_iS_i_param_6];
	ld.param.u64 	%rd12, [_Z39test_l_dsymv_special_update_v6_ts_teslaidPdiS_idS_iS_i_param_7];
	ld.param.u32 	%r14, [_Z39test_l_dsymv_special_update_v6_ts_teslaidPdiS_idS_iS_i_param_8];
	ld.param.u64 	%rd13, [_Z39test_l_dsymv_special_update_v6_ts_teslaidPdiS_idS_iS_i_param_9];
	ld.param.u32 	%r15, [_Z39test_l_dsymv_special_update_v6_ts_teslaidPdiS_idS_iS_i_param_10];
	cvta.to.global.u64 	%rd14, %rd13;
	cvta.to.global.u64 	%rd1, %rd12;
	mov.u32 	%r17, %tid.x;
	mov.u32 	%r18, %ctaid.x;
	shl.b32 	%r1, %r18, 6;
	add.s32 	%r2, %r1, %r17;
	mad.lo.s32 	%r19, %r16, %r18, %r2;
	mul.wide.u32 	%rd15, %r19, 8;
	add.s64 	%rd19, %rd14, %rd15;
	setp.ge.s32 	%p1, %r1, %r13;
	mov.f64 	%fd87, 0d0000000000000000;
	@%p1 bra 	$L__BB1_13;
	add.s32 	%r20, %r1, 64;
	max.s32 	%r21, %r13, %r20;
	not.b32 	%r22, %r1;
	add.s32 	%r23, %r21, %r22;
	shr.u32 	%r24, %r23, 6;
	add.s32 	%r3, %r24, 1;
	and.b32  	%r4, %r3, 15;
	setp.lt.u32 	%p2, %r23, 960;
	mov.f64 	%fd87, 0d0000000000000000;
	@%p2 bra 	$L__BB1_4;
	and.b32  	%r25, %r3, 134217712;
	neg.s32 	%r27, %r25;
	mov.f64 	%fd87, 0d0000000000000000;
$L__BB1_3:
	.pragma "nounroll";
	ld.global.f64 	%fd20, [%rd19];
	add.f64 	%fd21, %fd87, %fd20;
	ld.global.f64 	%fd22, [%rd19+512];
	add.f64 	%fd23, %fd21, %fd22;
	ld.global.f64 	%fd24, [%rd19+1024];
	add.f64 	%fd25, %fd23, %fd24;
	ld.global.f64 	%fd26, [%rd19+1536];
	add.f64 	%fd27, %fd25, %fd26;
	ld.global.f64 	%fd28, [%rd19+2048];
	add.f64 	%fd29, %fd27, %fd28;
	ld.global.f64 	%fd30, [%rd19+2560];
	add.f64 	%fd31, %fd29, %fd30;
	ld.global.f64 	%fd32, [%rd19+3072];
	add.f64 	%fd33, %fd31, %fd32;
	ld.global.f64 	%fd34, [%rd19+3584];
	add.f64 	%fd35, %fd33, %fd34;
	ld.global.f64 	%fd36, [%rd19+4096];
	add.f64 	%fd37, %fd35, %fd36;
	ld.global.f64 	%fd38, [%rd19+4608];
	add.f64 	%fd39, %fd37, %fd38;
	ld.global.f64 	%fd40, [%rd19+5120];
	add.f64 	%fd41, %fd39, %fd40;
	ld.global.f64 	%fd42, [%rd19+5632];
	add.f64 	%fd43, %fd41, %fd42;
	ld.global.f64 	%fd44, [%rd19+6144];
	add.f64 	%fd45, %fd43, %fd44;
	ld.global.f64 	%fd46, [%rd19+6656];
	add.f64 	%fd47, %fd45, %fd46;
	ld.global.f64 	%fd48, [%rd19+7168];
	add.f64 	%fd49, %fd47, %fd48;
	ld.global.f64 	%fd50, [%rd19+7680];
	add.f64 	%fd87, %fd49, %fd50;
	add.s64 	%rd19, %rd19, 8192;
	add.s32 	%r27, %r27, 16;
	setp.ne.s32 	%p3, %r27, 0;
	@%p3 bra 	$L__BB1_3;
$L__BB1_4:
	setp.eq.s32 	%p4, %r4, 0;
	@%p4 bra 	$L__BB1_13;
	and.b32  	%r8, %r3, 7;
	setp.lt.u32 	%p5, %r4, 8;
	@%p5 bra 	$L__BB1_7;
	ld.global.f64 	%fd52, [%rd19];
	add.f64 	%fd53, %fd87, %fd52;
	ld.global.f64 	%fd54, [%rd19+512];
	add.f64 	%fd55, %fd53, %fd54;
	ld.global.f64 	%fd56, [%rd19+1024];
	add.f64 	%fd57, %fd55, %fd56;
	ld.global.f64 	%fd58, [%rd19+1536];
	add.f64 	%fd59, %fd57, %fd58;
	ld.global.f64 	%fd60, [%rd19+2048];
	add.f64 	%fd61, %fd59, %fd60;
	ld.global.f64 	%fd62, [%rd19+2560];
	add.f64 	%fd63, %fd61, %fd62;
	ld.global.f64 	%fd64, [%rd19+3072];
	add.f64 	%fd65, %fd63, %fd64;
	ld.global.f64 	%fd66, [%rd19+3584];
	add.f64 	%fd87, %fd65, %fd66;
	add.s64 	%rd19, %rd19, 4096;
$L__BB1_7:
	setp.eq.s32 	%p6, %r8, 0;
	@%p6 bra 	$L__BB1_13;
	and.b32  	%r9, %r3, 3;
	setp.lt.u32 	%p7, %r8, 4;
	@%p7 bra 	$L__BB1_10;
	ld.global.f64 	%fd68, [%rd19];
	add.f64 	%fd69, %fd87, %fd68;
	ld.global.f64 	%fd70, [%rd19+512];
	add.f64 	%fd71, %fd69, %fd70;
	ld.global.f64 	%fd72, [%rd19+1024];
	add.f64 	%fd73, %fd71, %fd72;
	ld.global.f64 	%fd74, [%rd19+1536];
	add.f64 	%fd87, %fd73, %fd74;
	add.s64 	%rd19, %rd19, 2048;
$L__BB1_10:
	setp.eq.s32 	%p8, %r9, 0;
	@%p8 bra 	$L__BB1_13;
	neg.s32 	%r28, %r9;
$L__BB1_12:
	.pragma "nounroll";
	ld.global.f64 	%fd75, [%rd19];
	add.f64 	%fd87, %fd87, %fd75;
	add.s64 	%rd19, %rd19, 512;
	add.s32 	%r28, %r28, 1;
	setp.ne.s32 	%p9, %r28, 0;
	@%p9 bra 	$L__BB1_12;
$L__BB1_13:
	setp.le.s32 	%p10, %r2, %r15;
	@%p10 bra 	$L__BB1_15;
	mul.lo.s32 	%r26, %r14, %r2;
	mul.wide.s32 	%rd16, %r26, 8;
	add.s64 	%rd17, %rd1, %rd16;
	ld.global.f64 	%fd76, [%rd17];
	mul.f64 	%fd77, %fd15, %fd76;
	fma.rn.f64 	%fd78, %fd14, %fd87, %fd77;
	st.global.f64 	[%rd17], %fd78;
$L__BB1_15:
	ret;

}
	// .globl	_Z32test_l_dsymv_generic_v6_ts_teslaidPdiS_idS_iS_ii
.visible .entry _Z32test_l_dsymv_generic_v6_ts_teslaidPdiS_idS_iS_ii(
	.param .u32 _Z32test_l_dsymv_generic_v6_ts_teslaidPdiS_idS_iS_ii_param_0,
	.param .f64 _Z32test_l_dsymv_generic_v6_ts_teslaidPdiS_idS_iS_ii_param_1,
	.param .u64 .ptr .align 1 _Z32test_l_dsymv_generic_v6_ts_teslaidPdiS_idS_iS_ii_param_2,
	.param .u32 _Z32test_l_dsymv_generic_v6_ts_teslaidPdiS_idS_iS_ii_param_3,
	.param .u64 .ptr .align 1 _Z32test_l_dsymv_generic_v6_ts_teslaidPdiS_idS_iS_ii_param_4,
	.param .u32 _Z32test_l_dsymv_generic_v6_ts_teslaidPdiS_idS_iS_ii_param_5,
	.param .f64 _Z32test_l_dsymv_generic_v6_ts_teslaidPdiS_idS_iS_ii_param_6,
	.param .u64 .ptr .align 1 _Z32test_l_dsymv_generic_v6_ts_teslaidPdiS_idS_iS_ii_param_7,
	.param .u32 _Z32test_l_dsymv_generic_v6_ts_teslaidPdiS_idS_iS_ii_param_8,
	.param .u64 .ptr .align 1 _Z32test_l_dsymv_generic_v6_ts_teslaidPdiS_idS_iS_ii_param_9,
	.param .u32 _Z32test_l_dsymv_generic_v6_ts_teslaidPdiS_idS_iS_ii_param_10,
	.param .u32 _Z32test_l_dsymv_generic_v6_ts_teslaidPdiS_idS_iS_ii_param_11
)
{
	.reg .pred 	%p<49>;
	.reg .b32 	%r<135>;
	.reg .b64 	%rd<188>;
	.reg .b64 	%fd<442>;
	// demoted variable
	.shared .align 8 .b8 _ZZ32test_l_dsymv_generic_v6_ts_teslaidPdiS_idS_iS_iiE2la[8448];
	// demoted variable
	.shared .align 8 .b8 _ZZ32test_l_dsymv_generic_v6_ts_teslaidPdiS_idS_iS_iiE4buff[512];
	// demoted variable
	.shared .align 8 .b8 _ZZ32test_l_dsymv_generic_v6_ts_teslaidPdiS_idS_iS_iiE5buff2[512];
	ld.param.u64 	%rd45, [_Z32test_l_dsymv_generic_v6_ts_teslaidPdiS_idS_iS_ii_param_2];
	ld.param.u32 	%r48, [_Z32test_l_dsymv_generic_v6_ts_teslaidPdiS_idS_iS_ii_param_3];
	ld.param.u64 	%rd47, [_Z32test_l_dsymv_generic_v6_ts_teslaidPdiS_idS_iS_ii_param_4];
	ld.param.u32 	%r49, [_Z32test_l_dsymv_generic_v6_ts_teslaidPdiS_idS_iS_ii_param_5];
	ld.param.u64 	%rd46, [_Z32test_l_dsymv_generic_v6_ts_teslaidPdiS_idS_iS_ii_param_9];
	ld.param.u32 	%r50, [_Z32test_l_dsymv_generic_v6_ts_teslaidPdiS_idS_iS_ii_param_10];
	ld.param.u32 	%r51, [_Z32test_l_dsymv_generic_v6_ts_teslaidPdiS_idS_iS_ii_param_11];
	cvta.to.global.u64 	%rd48, %rd47;
	mov.u32 	%r1, %tid.x;
	mov.u32 	%r2, %tid.y;
	mov.u32 	%r3, %ctaid.x;
	shl.b32 	%r4, %r3, 6;
	shl.b32 	%r52, %r2, 6;
	add.s32 	%r5, %r52, %r1;
	and.b32  	%r6, %r1, 31;
	shr.u32 	%r7, %r5, 5;
	mul.lo.s32 	%r8, %r48, %r4;
	mul.lo.s32 	%r9, %r48, %r7;
	mul.lo.s32 	%r10, %r49, %r4;
	cvt.s64.s32 	%rd49, %r10;
	mul.lo.s32 	%r53, %r49, %r1;
	cvt.s64.s32 	%rd50, %r53;
	add.s64 	%rd51, %rd49, %rd50;
	shl.b64 	%rd52, %rd51, 3;
	add.s64 	%rd1, %rd48, %rd52;
	mov.u32 	%r54, %nctaid.x;
	add.s32 	%r11, %r54, -1;
	setp.ne.s32 	%p1, %r3, %r11;
	shl.b32 	%r55, %r1, 3;
	mov.u32 	%r56, _ZZ32test_l_dsymv_generic_v6_ts_teslaidPdiS_idS_iS_iiE4buff;
	add.s32 	%r12, %r56, %r55;
	@%p1 bra 	$L__BB2_6;
	setp.ne.s32 	%p3, %r2, 0;
	@%p3 bra 	$L__BB2_5;
	setp.le.s32 	%p4, %r1, %r50;
	@%p4 bra 	$L__BB2_4;
	mov.b64 	%rd53, 0;
	st.shared.u64 	[%r12], %rd53;
	bra.uni 	$L__BB2_5;
$L__BB2_4:
	ld.global.f64 	%fd53, [%rd1];
	st.shared.f64 	[%r12], %fd53;
$L__BB2_5:
	min.s32 	%r130, %r6, %r50;
	cvt.s64.s32 	%rd181, %r130;
	bra.uni 	$L__BB2_9;
$L__BB2_6:
	setp.ne.s32 	%p2, %r2, 0;
	@%p2 bra 	$L__BB2_8;
	ld.global.f64 	%fd52, [%rd1];
	st.shared.f64 	[%r12], %fd52;
$L__BB2_8:
	cvt.u64.u32 	%rd181, %r6;
	mov.u32 	%r130, %r6;
$L__BB2_9:
	cvt.s64.s32 	%rd54, %r9;
	cvt.s64.s32 	%rd55, %r8;
	cvt.u64.u32 	%rd56, %r4;
	add.s64 	%rd57, %rd55, %rd56;
	add.s64 	%rd58, %rd57, %rd54;
	add.s64 	%rd59, %rd58, %rd181;
	cvta.to.global.u64 	%rd60, %rd45;
	shl.b64 	%rd61, %rd59, 3;
	add.s64 	%rd182, %rd60, %rd61;
	setp.gt.s32 	%p5, %r1, %r51;
	or.b32  	%r57, %r3, %r2;
	setp.ne.s32 	%p6, %r57, 0;
	or.pred  	%p7, %p6, %p5;
	@%p7 bra 	$L__BB2_11;
	mov.b64 	%rd62, 0;
	st.shared.u64 	[%r12], %rd62;
$L__BB2_11:
	setp.ne.s32 	%p8, %r3, %r11;
	mad.lo.s32 	%r58, %r7, 33, %r6;
	shl.b32 	%r59, %r58, 3;
	mov.u32 	%r60, _ZZ32test_l_dsymv_generic_v6_ts_teslaidPdiS_idS_iS_iiE2la;
	add.s32 	%r15, %r60, %r59;
	@%p8 bra 	$L__BB2_21;
	setp.gt.s32 	%p9, %r7, %r50;
	mov.f64 	%fd419, 0d40C3878000000000;
	@%p9 bra 	$L__BB2_14;
	ld.global.f64 	%fd419, [%rd182];
$L__BB2_14:
	st.shared.f64 	[%r15], %fd419;
	add.s32 	%r62, %r7, 8;
	setp.gt.s32 	%p10, %r62, %r50;
	shl.b32 	%r63, %r48, 3;
	mul.wide.s32 	%rd68, %r63, 8;
	add.s64 	%rd6, %rd182, %rd68;
	mov.f64 	%fd420, 0d40C3878000000000;
	@%p10 bra 	$L__BB2_16;
	ld.global.f64 	%fd420, [%rd6];
$L__BB2_16:
	st.shared.f64 	[%r15+2112], %fd420;
	add.s32 	%r64, %r7, 16;
	setp.gt.s32 	%p11, %r64, %r50;
	mov.f64 	%fd421, 0d40C3878000000000;
	@%p11 bra 	$L__BB2_18;
	mul.wide.s32 	%rd69, %r48, 64;
	add.s64 	%rd70, %rd6, %rd69;
	ld.global.f64 	%fd421, [%rd70];
$L__BB2_18:
	st.shared.f64 	[%r15+4224], %fd421;
	add.s32 	%r65, %r7, 24;
	setp.gt.s32 	%p12, %r65, %r50;
	mov.f64 	%fd422, 0d40C3878000000000;
	@%p12 bra 	$L__BB2_20;
	mul.wide.s32 	%rd71, %r48, 128;
	add.s64 	%rd72, %rd6, %rd71;
	ld.global.f64 	%fd422, [%rd72];
$L__BB2_20:
	st.shared.f64 	[%r15+6336], %fd422;
	neg.s32 	%r66, %r130;
	mul.wide.s32 	%rd73, %r66, 8;
	add.s64 	%rd182, %rd182, %rd73;
	bra.uni 	$L__BB2_22;
$L__BB2_21:
	ld.global.f64 	%fd54, [%rd182];
	st.shared.f64 	[%r15], %fd54;
	shl.b32 	%r61, %r48, 3;
	mul.wide.s32 	%rd63, %r61, 8;
	add.s64 	%rd64, %rd182, %rd63;
	ld.global.f64 	%fd55, [%rd64];
	st.shared.f64 	[%r15+2112], %fd55;
	mul.wide.s32 	%rd65, %r48, 64;
	add.s64 	%rd66, %rd64, %rd65;
	ld.global.f64 	%fd56, [%rd66];
	st.shared.f64 	[%r15+4224], %fd56;
	add.s64 	%rd67, %rd66, %rd65;
	ld.global.f64 	%fd57, [%rd67];
	st.shared.f64 	[%r15+6336], %fd57;
$L__BB2_22:
	bar.sync 	0;
	shl.b32 	%r16, %r7, 2;
	setp.ge.u32 	%p13, %r16, %r6;
	mad.lo.s32 	%r67, %r7, 132, %r6;
	shl.b32 	%r68, %r67, 3;
	add.s32 	%r17, %r60, %r68;
	mad.lo.s32 	%r70, %r6, 33, %r16;
	shl.b32 	%r71, %r70, 3;
	add.s32 	%r18, %r60, %r71;
	@%p13 bra 	$L__BB2_24;
	ld.shared.f64 	%fd62, [%r17];
	st.shared.f64 	[%r18], %fd62;
$L__BB2_24:
	add.s32 	%r19, %r16, 1;
	setp.ge.u32 	%p14, %r19, %r6;
	@%p14 bra 	$L__BB2_26;
	ld.shared.f64 	%fd63, [%r17+264];
	st.shared.f64 	[%r18+8], %fd63;
$L__BB2_26:
	add.s32 	%r20, %r16, 2;
	setp.ge.u32 	%p15, %r20, %r6;
	@%p15 bra 	$L__BB2_28;
	ld.shared.f64 	%fd64, [%r17+528];
	st.shared.f64 	[%r18+16], %fd64;
$L__BB2_28:
	add.s32 	%r21, %r16, 3;
	setp.ge.u32 	%p16, %r21, %r6;
	@%p16 bra 	$L__BB2_30;
	ld.shared.f64 	%fd65, [%r17+792];
	st.shared.f64 	[%r18+24], %fd65;
$L__BB2_30:
	bar.sync 	0;
	ld.shared.f64 	%fd67, [%r18];
	shl.b32 	%r72, %r16, 3;
	add.s32 	%r22, %r56, %r72;
	ld.shared.f64 	%fd68, [%r22];
	fma.rn.f64 	%fd69, %fd67, %fd68, 0d0000000000000000;
	ld.shared.f64 	%fd70, [%r18+8];
	ld.shared.f64 	%fd71, [%r22+8];
	fma.rn.f64 	%fd72, %fd70, %fd71, %fd69;
	ld.shared.f64 	%fd73, [%r18+16];
	ld.shared.f64 	%fd74, [%r22+16];
	fma.rn.f64 	%fd75, %fd73, %fd74, %fd72;
	ld.shared.f64 	%fd76, [%r18+24];
	ld.shared.f64 	%fd77, [%r22+24];
	fma.rn.f64 	%fd78, %fd76, %fd77, %fd75;
	bar.sync 	0;
	mad.lo.s32 	%r23, %r7, -24, %r18;
	st.shared.f64 	[%r23], %fd78;
	bar.sync 	0;
	setp.gt.u32 	%p17, %r5, 31;
	mad.lo.s32 	%r24, %r6, 264, %r60;
	mov.f64 	%fd423, 0d0000000000000000;
	@%p17 bra 	$L__BB2_32;
	ld.shared.f64 	%fd79, [%r24];
	ld.shared.f64 	%fd80, [%r24+8];
	add.f64 	%fd81, %fd79, %fd80;
	ld.shared.f64 	%fd82, [%r24+16];
	add.f64 	%fd83, %fd81, %fd82;
	ld.shared.f64 	%fd84, [%r24+24];
	add.f64 	%fd85, %fd83, %fd84;
	ld.shared.f64 	%fd86, [%r24+32];
	add.f64 	%fd87, %fd85, %fd86;
	ld.shared.f64 	%fd88, [%r24+40];
	add.f64 	%fd89, %fd87, %fd88;
	ld.shared.f64 	%fd90, [%r24+48];
	add.f64 	%fd91, %fd89, %fd90;
	ld.shared.f64 	%fd92, [%r24+56];
	add.f64 	%fd423, %fd91, %fd92;
$L__BB2_32:
	setp.ne.s32 	%p18, %r3, %r11;
	bar.sync 	0;
	@%p18 bra 	$L__BB2_42;
	or.b32  	%r77, %r6, 32;
	min.s32 	%r25, %r77, %r50;
	shl.b32 	%r26, %r48, 5;
	add.s32 	%r78, %r25, %r26;
	mul.wide.s32 	%rd80, %r78, 8;
	add.s64 	%rd9, %rd182, %rd80;
	add.s32 	%r79, %r7, 32;
	setp.gt.s32 	%p19, %r79, %r50;
	mov.f64 	%fd424, 0d40F869F000000000;
	@%p19 bra 	$L__BB2_35;
	ld.global.f64 	%fd424, [%rd9];
$L__BB2_35:
	st.shared.f64 	[%r15], %fd424;
	add.s32 	%r80, %r7, 40;
	setp.gt.s32 	%p20, %r80, %r50;
	shl.b32 	%r81, %r48, 3;
	mul.wide.s32 	%rd81, %r81, 8;
	add.s64 	%rd10, %rd9, %rd81;
	mov.f64 	%fd425, 0d40F869F000000000;
	@%p20 bra 	$L__BB2_37;
	ld.global.f64 	%fd425, [%rd10];
$L__BB2_37:
	st.shared.f64 	[%r15+2112], %fd425;
	add.s32 	%r82, %r7, 48;
	setp.gt.s32 	%p21, %r82, %r50;
	mov.f64 	%fd426, 0d40F869F000000000;
	@%p21 bra 	$L__BB2_39;
	mul.wide.s32 	%rd82, %r48, 64;
	add.s64 	%rd83, %rd10, %rd82;
	ld.global.f64 	%fd426, [%rd83];
$L__BB2_39:
	st.shared.f64 	[%r15+4224], %fd426;
	add.s32 	%r83, %r7, 56;
	setp.gt.s32 	%p22, %r83, %r50;
	mov.f64 	%fd427, 0d40F869F000000000;
	@%p22 bra 	$L__BB2_41;
	mul.wide.s32 	%rd84, %r48, 128;
	add.s64 	%rd85, %rd10, %rd84;
	ld.global.f64 	%fd427, [%rd85];
$L__BB2_41:
	st.shared.f64 	[%r15+6336], %fd427;
	add.s32 	%r85, %r26, %r25;
	neg.s32 	%r86, %r85;
	cvt.s64.s32 	%rd86, %r86;
	cvt.u64.u32 	%rd87, %r6;
	cvt.s64.s32 	%rd88, %r26;
	add.s64 	%rd89, %rd88, %rd87;
	add.s64 	%rd90, %rd89, %rd86;
	shl.b64 	%rd91, %rd90, 3;
	add.s64 	%rd183, %rd9, %rd91;
	bra.uni 	$L__BB2_43;
$L__BB2_42:
	shl.b32 	%r75, %r48, 5;
	mul.wide.s32 	%rd74, %r75, 8;
	add.s64 	%rd183, %rd182, %rd74;
	ld.global.f64 	%fd93, [%rd183+256];
	st.shared.f64 	[%r15], %fd93;
	shl.b32 	%r76, %r48, 3;
	mul.wide.s32 	%rd75, %r76, 8;
	add.s64 	%rd76, %rd183, %rd75;
	ld.global.f64 	%fd94, [%rd76+256];
	st.shared.f64 	[%r15+2112], %fd94;
	mul.wide.s32 	%rd77, %r48, 64;
	add.s64 	%rd78, %rd76, %rd77;
	ld.global.f64 	%fd95, [%rd78+256];
	st.shared.f64 	[%r15+4224], %fd95;
	add.s64 	%rd79, %rd78, %rd77;
	ld.global.f64 	%fd96, [%rd79+256];
	st.shared.f64 	[%r15+6336], %fd96;
$L__BB2_43:
	setp.ge.u32 	%p23, %r16, %r6;
	bar.sync 	0;
	@%p23 bra 	$L__BB2_45;
	ld.shared.f64 	%fd101, [%r17];
	st.shared.f64 	[%r18], %fd101;
$L__BB2_45:
	setp.ge.u32 	%p24, %r19, %r6;
	@%p24 bra 	$L__BB2_47;
	ld.shared.f64 	%fd102, [%r17+264];
	st.shared.f64 	[%r18+8], %fd102;
$L__BB2_47:
	setp.ge.u32 	%p25, %r20, %r6;
	@%p25 bra 	$L__BB2_49;
	ld.shared.f64 	%fd103, [%r17+528];
	st.shared.f64 	[%r18+16], %fd103;
$L__BB2_49:
	setp.ge.u32 	%p26, %r21, %r6;
	@%p26 bra 	$L__BB2_51;
	ld.shared.f64 	%fd104, [%r17+792];
	st.shared.f64 	[%r18+24], %fd104;
$L__BB2_51:
	bar.sync 	0;
	ld.shared.f64 	%fd106, [%r18];
	ld.shared.f64 	%fd107, [%r22+256];
	fma.rn.f64 	%fd108, %fd106, %fd107, 0d0000000000000000;
	ld.shared.f64 	%fd109, [%r18+8];
	ld.shared.f64 	%fd110, [%r22+264];
	fma.rn.f64 	%fd111, %fd109, %fd110, %fd108;
	ld.shared.f64 	%fd112, [%r18+16];
	ld.shared.f64 	%fd113, [%r22+272];
	fma.rn.f64 	%fd114, %fd112, %fd113, %fd111;
	ld.shared.f64 	%fd115, [%r18+24];
	ld.shared.f64 	%fd116, [%r22+280];
	fma.rn.f64 	%fd117, %fd115, %fd116, %fd114;
	bar.sync 	0;
	st.shared.f64 	[%r23], %fd117;
	bar.sync 	0;
	setp.ne.s32 	%p27, %r7, 1;
	mov.f64 	%fd428, 0d0000000000000000;
	@%p27 bra 	$L__BB2_53;
	ld.shared.f64 	%fd118, [%r24];
	ld.shared.f64 	%fd119, [%r24+8];
	add.f64 	%fd120, %fd118, %fd119;
	ld.shared.f64 	%fd121, [%r24+16];
	add.f64 	%fd122, %fd120, %fd121;
	ld.shared.f64 	%fd123, [%r24+24];
	add.f64 	%fd124, %fd122, %fd123;
	ld.shared.f64 	%fd125, [%r24+32];
	add.f64 	%fd126, %fd124, %fd125;
	ld.shared.f64 	%fd127, [%r24+40];
	add.f64 	%fd128, %fd126, %fd127;
	ld.shared.f64 	%fd129, [%r24+48];
	add.f64 	%fd130, %fd128, %fd129;
	ld.shared.f64 	%fd131, [%r24+56];
	add.f64 	%fd428, %fd130, %fd131;
$L__BB2_53:
	setp.ne.s32 	%p28, %r3, %r11;
	shl.b32 	%r87, %r48, 5;
	neg.s32 	%r88, %r87;
	mul.wide.s32 	%rd92, %r88, 8;
	add.s64 	%rd93, %rd183, %rd92;
	bar.sync 	0;
	bar.sync 	0;
	add.s64 	%rd184, %rd93, 256;
	@%p28 bra 	$L__BB2_63;
	neg.s32 	%r90, %r6;
	cvt.s64.s32 	%rd99, %r90;
	min.s32 	%r27, %r6, %r50;
	cvt.s64.s32 	%rd100, %r27;
	add.s64 	%rd101, %rd100, %rd99;
	shl.b64 	%rd102, %rd101, 3;
	add.s64 	%rd15, %rd184, %rd102;
	setp.gt.s32 	%p29, %r7, %r50;
	mov.f64 	%fd433, 0d40F869F000000000;
	@%p29 bra 	$L__BB2_56;
	ld.global.f64 	%fd433, [%rd15];
$L__BB2_56:
	add.s32 	%r91, %r7, 8;
	setp.gt.s32 	%p30, %r91, %r50;
	shl.b32 	%r92, %r48, 3;
	mul.wide.s32 	%rd103, %r92, 8;
	add.s64 	%rd16, %rd15, %rd103;
	mov.f64 	%fd434, 0d40F869F000000000;
	@%p30 bra 	$L__BB2_58;
	ld.global.f64 	%fd434, [%rd16];
$L__BB2_58:
	add.s32 	%r93, %r7, 16;
	setp.gt.s32 	%p31, %r93, %r50;
	mul.wide.s32 	%rd17, %r48, 64;
	add.s64 	%rd18, %rd16, %rd17;
	mov.f64 	%fd435, 0d40F869F000000000;
	@%p31 bra 	$L__BB2_60;
	ld.global.f64 	%fd435, [%rd18];
$L__BB2_60:
	add.s32 	%r94, %r7, 24;
	setp.gt.s32 	%p32, %r94, %r50;
	mov.f64 	%fd436, 0d40F869F000000000;
	@%p32 bra 	$L__BB2_62;
	add.s64 	%rd104, %rd18, %rd17;
	ld.global.f64 	%fd436, [%rd104];
$L__BB2_62:
	neg.s32 	%r95, %r27;
	cvt.s64.s32 	%rd105, %r95;
	cvt.u64.u32 	%rd106, %r6;
	add.s64 	%rd107, %rd105, %rd106;
	shl.b64 	%rd108, %rd107, 3;
	add.s64 	%rd184, %rd15, %rd108;
	bra.uni 	$L__BB2_64;
$L__BB2_63:
	ld.global.f64 	%fd433, [%rd184];
	shl.b32 	%r89, %r48, 3;
	mul.wide.s32 	%rd94, %r89, 8;
	add.s64 	%rd95, %rd184, %rd94;
	ld.global.f64 	%fd434, [%rd95];
	mul.wide.s32 	%rd96, %r48, 64;
	add.s64 	%rd97, %rd95, %rd96;
	ld.global.f64 	%fd435, [%rd97];
	add.s64 	%rd98, %rd97, %rd96;
	ld.global.f64 	%fd436, [%rd98];
$L__BB2_64:
	setp.ne.s32 	%p33, %r7, 1;
	bar.sync 	0;
	mad.lo.s32 	%r96, %r7, -24, %r22;
	ld.shared.f64 	%fd137, [%r96];
	fma.rn.f64 	%fd138, %fd433, %fd137, 0d0000000000000000;
	st.shared.f64 	[%r15], %fd433;
	ld.shared.f64 	%fd139, [%r96+64];
	fma.rn.f64 	%fd140, %fd434, %fd139, %fd138;
	st.shared.f64 	[%r15+2112], %fd434;
	ld.shared.f64 	%fd141, [%r96+128];
	fma.rn.f64 	%fd142, %fd435, %fd141, %fd140;
	st.shared.f64 	[%r15+4224], %fd435;
	ld.shared.f64 	%fd143, [%r96+192];
	fma.rn.f64 	%fd144, %fd436, %fd143, %fd142;
	st.shared.f64 	[%r15+6336], %fd436;
	bar.sync 	0;
	ld.shared.f64 	%fd145, [%r18];
	ld.shared.f64 	%fd146, [%r22+256];
	fma.rn.f64 	%fd147, %fd145, %fd146, 0d0000000000000000;
	ld.shared.f64 	%fd148, [%r18+8];
	ld.shared.f64 	%fd149, [%r22+264];
	fma.rn.f64 	%fd150, %fd148, %fd149, %fd147;
	ld.shared.f64 	%fd151, [%r18+16];
	ld.shared.f64 	%fd152, [%r22+272];
	fma.rn.f64 	%fd153, %fd151, %fd152, %fd150;
	ld.shared.f64 	%fd154, [%r18+24];
	ld.shared.f64 	%fd155, [%r22+280];
	fma.rn.f64 	%fd37, %fd154, %fd155, %fd153;
	bar.sync 	0;
	st.shared.f64 	[%r23], %fd144;
	bar.sync 	0;
	mov.f64 	%fd437, 0d0000000000000000;
	@%p33 bra 	$L__BB2_66;
	ld.shared.f64 	%fd156, [%r24];
	add.f64 	%fd157, %fd428, %fd156;
	ld.shared.f64 	%fd158, [%r24+8];
	add.f64 	%fd159, %fd157, %fd158;
	ld.shared.f64 	%fd160, [%r24+16];
	add.f64 	%fd161, %fd159, %fd160;
	ld.shared.f64 	%fd162, [%r24+24];
	add.f64 	%fd163, %fd161, %fd162;
	ld.shared.f64 	%fd164, [%r24+32];
	add.f64 	%fd165, %fd163, %fd164;
	ld.shared.f64 	%fd166, [%r24+40];
	add.f64 	%fd167, %fd165, %fd166;
	ld.shared.f64 	%fd168, [%r24+48];
	add.f64 	%fd169, %fd167, %fd168;
	ld.shared.f64 	%fd170, [%r24+56];
	add.f64 	%fd437, %fd169, %fd170;
$L__BB2_66:
	setp.gt.u32 	%p34, %r5, 31;
	bar.sync 	0;
	st.shared.f64 	[%r23], %fd37;
	bar.sync 	0;
	mov.f64 	%fd438, 0d0000000000000000;
	@%p34 bra 	$L__BB2_68;
	ld.shared.f64 	%fd172, [%r24];
	add.f64 	%fd173, %fd423, %fd172;
	ld.shared.f64 	%fd174, [%r24+8];
	add.f64 	%fd175, %fd173, %fd174;
	ld.shared.f64 	%fd176, [%r24+16];
	add.f64 	%fd177, %fd175, %fd176;
	ld.shared.f64 	%fd178, [%r24+24];
	add.f64 	%fd179, %fd177, %fd178;
	ld.shared.f64 	%fd180, [%r24+32];
	add.f64 	%fd181, %fd179, %fd180;
	ld.shared.f64 	%fd182, [%r24+40];
	add.f64 	%fd183, %fd181, %fd182;
	ld.shared.f64 	%fd184, [%r24+48];
	add.f64 	%fd185, %fd183, %fd184;
	ld.shared.f64 	%fd186, [%r24+56];
	add.f64 	%fd438, %fd185, %fd186;
$L__BB2_68:
	setp.eq.s32 	%p35, %r7, 1;
	setp.lt.u32 	%p36, %r5, 32;
	setp.ne.s32 	%p37, %r3, %r11;
	bar.sync 	0;
	setp.eq.s32 	%p38, %r2, 0;
	selp.f64 	%fd187, %fd437, 0d0000000000000000, %p35;
	selp.f64 	%fd188, %fd187, 0d0000000000000000, %p38;
	selp.f64 	%fd189, %fd438, %fd188, %p36;
	selp.f64 	%fd441, %fd189, %fd188, %p38;
	neg.s32 	%r97, %r9;
	cvt.s64.s32 	%rd109, %r97;
	neg.s32 	%r98, %r6;
	cvt.s64.s32 	%rd110, %r98;
	add.s64 	%rd111, %rd109, %rd110;
	neg.s32 	%r99, %r8;
	cvt.s64.s32 	%rd112, %r99;
	add.s64 	%rd21, %rd111, %rd112;
	neg.s32 	%r100, %r10;
	mul.wide.s32 	%rd113, %r100, 8;
	add.s64 	%rd22, %rd1, %rd113;
	@%p37 bra 	$L__BB2_72;
	setp.gt.s32 	%p39, %r1, %r50;
	@%p39 bra 	$L__BB2_71;
	cvt.u64.u32 	%rd185, %r1;
	bra.uni 	$L__BB2_73;
$L__BB2_71:
	cvt.s64.s32 	%rd185, %r50;
	bra.uni 	$L__BB2_73;
$L__BB2_72:
	cvt.u64.u32 	%rd185, %r1;
$L__BB2_73:
	mul.lo.s32 	%r102, %r2, %r48;
	shl.b32 	%r103, %r102, 2;
	cvt.s64.s32 	%rd114, %r103;
	add.s64 	%rd115, %rd21, %rd114;
	add.s64 	%rd116, %rd185, %rd115;
	shl.b64 	%rd117, %rd116, 3;
	add.s64 	%rd27, %rd184, %rd117;
	add.s64 	%rd187, %rd27, -256;
	and.b32  	%r28, %r1, 15;
	shr.u32 	%r29, %r5, 4;
	neg.s32 	%r104, %r1;
	cvt.s64.s32 	%rd118, %r104;
	cvt.u64.u32 	%rd119, %r28;
	add.s64 	%rd120, %rd119, %rd118;
	add.s32 	%r105, %r4, %r1;
	cvt.u64.u32 	%rd121, %r105;
	add.s64 	%rd122, %rd120, %rd121;
	cvta.to.global.u64 	%rd123, %rd46;
	shl.b64 	%rd124, %rd122, 3;
	add.s64 	%rd29, %rd123, %rd124;
	shl.b32 	%r106, %r29, 5;
	add.s32 	%r108, %r56, %r106;
	ld.shared.f64 	%fd43, [%r108];
	ld.shared.f64 	%fd44, [%r108+8];
	ld.shared.f64 	%fd45, [%r108+16];
	ld.shared.f64 	%fd46, [%r108+24];
	setp.eq.s32 	%p40, %r3, 0;
	mov.u32 	%r110, _ZZ32test_l_dsymv_generic_v6_ts_teslaidPdiS_idS_iS_iiE5buff2;
	add.s32 	%r30, %r110, %r55;
	add.s32 	%r31, %r60, %r55;
	mad.lo.s32 	%r32, %r28, 528, %r60;
	add.s32 	%r33, %r32, %r106;
	shl.b32 	%r112, %r2, 5;
	add.s32 	%r34, %r110, %r112;
	mad.lo.s32 	%r35, %r2, 2112, %r31;
	mov.b32 	%r131, 0;
	@%p40 bra 	$L__BB2_81;
	setp.ne.s32 	%p41, %r2, 0;
	@%p41 bra 	$L__BB2_78;
	setp.le.s32 	%p42, %r1, %r51;
	@%p42 bra 	$L__BB2_77;
	ld.global.f64 	%fd190, [%rd22];
	st.shared.f64 	[%r30], %fd190;
	bra.uni 	$L__BB2_78;
$L__BB2_77:
	mov.b64 	%rd125, 0;
	st.shared.u64 	[%r30], %rd125;
$L__BB2_78:
	bar.sync 	0;
	add.s64 	%rd126, %rd27, -256;
	ld.global.f64 	%fd191, [%rd27+-256];
	mul.wide.s32 	%rd127, %r48, 8;
	add.s64 	%rd128, %rd126, %rd127;
	ld.global.f64 	%fd192, [%rd128];
	add.s64 	%rd129, %rd128, %rd127;
	ld.global.f64 	%fd193, [%rd129];
	add.s64 	%rd130, %rd129, %rd127;
	ld.global.f64 	%fd194, [%rd130];
	ld.shared.f64 	%fd195, [%r34];
	fma.rn.f64 	%fd196, %fd191, %fd195, %fd441;
	st.shared.f64 	[%r35], %fd191;
	ld.shared.f64 	%fd197, [%r34+8];
	fma.rn.f64 	%fd198, %fd192, %fd197, %fd196;
	st.shared.f64 	[%r35+528], %fd192;
	ld.shared.f64 	%fd199, [%r34+16];
	fma.rn.f64 	%fd200, %fd193, %fd199, %fd198;
	st.shared.f64 	[%r35+1056], %fd193;
	ld.shared.f64 	%fd201, [%r34+24];
	fma.rn.f64 	%fd202, %fd194, %fd201, %fd200;
	st.shared.f64 	[%r35+1584], %fd194;
	bar.sync 	0;
	ld.shared.f64 	%fd203, [%r33];
	fma.rn.f64 	%fd204, %fd203, %fd43, 0d0000000000000000;
	ld.shared.f64 	%fd205, [%r33+8];
	fma.rn.f64 	%fd206, %fd205, %fd44, %fd204;
	ld.shared.f64 	%fd207, [%r33+16];
	fma.rn.f64 	%fd208, %fd207, %fd45, %fd206;
	ld.shared.f64 	%fd209, [%r33+24];
	fma.rn.f64 	%fd210, %fd209, %fd46, %fd208;
	bar.sync 	0;
	mul.wide.s32 	%rd131, %r48, 104;
	add.s64 	%rd132, %rd130, %rd131;
	ld.global.f64 	%fd211, [%rd132];
	add.s64 	%rd133, %rd132, %rd127;
	ld.global.f64 	%fd212, [%rd133];
	add.s64 	%rd134, %rd133, %rd127;
	ld.global.f64 	%fd213, [%rd134];
	add.s64 	%rd135, %rd134, %rd127;
	ld.global.f64 	%fd214, [%rd135];
	ld.shared.f64 	%fd215, [%r34+128];
	fma.rn.f64 	%fd216, %fd211, %fd215, %fd202;
	st.shared.f64 	[%r35], %fd211;
	ld.shared.f64 	%fd217, [%r34+136];
	fma.rn.f64 	%fd218, %fd212, %fd217, %fd216;
	st.shared.f64 	[%r35+528], %fd212;
	ld.shared.f64 	%fd219, [%r34+144];
	fma.rn.f64 	%fd220, %fd213, %fd219, %fd218;
	st.shared.f64 	[%r35+1056], %fd213;
	ld.shared.f64 	%fd221, [%r34+152];
	fma.rn.f64 	%fd222, %fd214, %fd221, %fd220;
	st.shared.f64 	[%r35+1584], %fd214;
	bar.sync 	0;
	ld.shared.f64 	%fd223, [%r33];
	fma.rn.f64 	%fd224, %fd223, %fd43, 0d0000000000000000;
	ld.shared.f64 	%fd225, [%r33+8];
	fma.rn.f64 	%fd226, %fd225, %fd44, %fd224;
	ld.shared.f64 	%fd227, [%r33+16];
	fma.rn.f64 	%fd228, %fd227, %fd45, %fd226;
	ld.shared.f64 	%fd229, [%r33+24];
	fma.rn.f64 	%fd230, %fd229, %fd46, %fd228;
	bar.sync 	0;
	add.s64 	%rd136, %rd135, %rd131;
	ld.global.f64 	%fd231, [%rd136];
	add.s64 	%rd137, %rd136, %rd127;
	ld.global.f64 	%fd232, [%rd137];
	add.s64 	%rd138, %rd137, %rd127;
	ld.global.f64 	%fd233, [%rd138];
	add.s64 	%rd139, %rd138, %rd127;
	ld.global.f64 	%fd234, [%rd139];
	ld.shared.f64 	%fd235, [%r34+256];
	fma.rn.f64 	%fd236, %fd231, %fd235, %fd222;
	st.shared.f64 	[%r35], %fd231;
	ld.shared.f64 	%fd237, [%r34+264];
	fma.rn.f64 	%fd238, %fd232, %fd237, %fd236;
	st.shared.f64 	[%r35+528], %fd232;
	ld.shared.f64 	%fd239, [%r34+272];
	fma.rn.f64 	%fd240, %fd233, %fd239, %fd238;
	st.shared.f64 	[%r35+1056], %fd233;
	ld.shared.f64 	%fd241, [%r34+280];
	fma.rn.f64 	%fd242, %fd234, %fd241, %fd240;
	st.shared.f64 	[%r35+1584], %fd234;
	bar.sync 	0;
	ld.shared.f64 	%fd243, [%r33];
	fma.rn.f64 	%fd244, %fd243, %fd43, 0d0000000000000000;
	ld.shared.f64 	%fd245, [%r33+8];
	fma.rn.f64 	%fd246, %fd245, %fd44, %fd244;
	ld.shared.f64 	%fd247, [%r33+16];
	fma.rn.f64 	%fd248, %fd247, %fd45, %fd246;
	ld.shared.f64 	%fd249, [%r33+24];
	fma.rn.f64 	%fd250, %fd249, %fd46, %fd248;
	bar.sync 	0;
	add.s64 	%rd140, %rd139, %rd131;
	ld.global.f64 	%fd251, [%rd140];
	add.s64 	%rd141, %rd140, %rd127;
	ld.global.f64 	%fd252, [%rd141];
	add.s64 	%rd142, %rd141, %rd127;
	ld.global.f64 	%fd253, [%rd142];
	add.s64 	%rd143, %rd142, %rd127;
	ld.global.f64 	%fd254, [%rd143];
	ld.shared.f64 	%fd255, [%r34+384];
	fma.rn.f64 	%fd256, %fd251, %fd255, %fd242;
	st.shared.f64 	[%r35], %fd251;
	ld.shared.f64 	%fd257, [%r34+392];
	fma.rn.f64 	%fd258, %fd252, %fd257, %fd256;
	st.shared.f64 	[%r35+528], %fd252;
	ld.shared.f64 	%fd259, [%r34+400];
	fma.rn.f64 	%fd260, %fd253, %fd259, %fd258;
	st.shared.f64 	[%r35+1056], %fd253;
	ld.shared.f64 	%fd261, [%r34+408];
	fma.rn.f64 	%fd441, %fd254, %fd261, %fd260;
	st.shared.f64 	[%r35+1584], %fd254;
	bar.sync 	0;
	ld.shared.f64 	%fd262, [%r33];
	fma.rn.f64 	%fd263, %fd262, %fd43, 0d0000000000000000;
	ld.shared.f64 	%fd264, [%r33+8];
	fma.rn.f64 	%fd265, %fd264, %fd44, %fd263;
	ld.shared.f64 	%fd266, [%r33+16];
	fma.rn.f64 	%fd267, %fd266, %fd45, %fd265;
	ld.shared.f64 	%fd268, [%r33+24];
	fma.rn.f64 	%fd269, %fd268, %fd46, %fd267;
	bar.sync 	0;
	add.s64 	%rd187, %rd143, %rd131;
	mad.lo.s32 	%r113, %r29, -24, %r33;
	st.shared.f64 	[%r113], %fd210;
	st.shared.f64 	[%r113+128], %fd230;
	st.shared.f64 	[%r113+256], %fd250;
	st.shared.f64 	[%r113+384], %fd269;
	bar.sync 	0;
	setp.gt.u32 	%p43, %r5, 63;
	@%p43 bra 	$L__BB2_80;
	and.b32  	%r115, %r55, 384;
	add.s32 	%r116, %r32, %r115;
	ld.shared.f64 	%fd270, [%r116];
	ld.shared.f64 	%fd271, [%r116+8];
	add.f64 	%fd272, %fd270, %fd271;
	ld.shared.f64 	%fd273, [%r116+16];
	add.f64 	%fd274, %fd272, %fd273;
	ld.shared.f64 	%fd275, [%r116+24];
	add.f64 	%fd276, %fd274, %fd275;
	ld.shared.f64 	%fd277, [%r116+32];
	add.f64 	%fd278, %fd276, %fd277;
	ld.shared.f64 	%fd279, [%r116+40];
	add.f64 	%fd280, %fd278, %fd279;
	ld.shared.f64 	%fd281, [%r116+48];
	add.f64 	%fd282, %fd280, %fd281;
	ld.shared.f64 	%fd283, [%r116+56];
	add.f64 	%fd284, %fd282, %fd283;
	ld.shared.f64 	%fd285, [%r116+64];
	add.f64 	%fd286, %fd284, %fd285;
	ld.shared.f64 	%fd287, [%r116+72];
	add.f64 	%fd288, %fd286, %fd287;
	ld.shared.f64 	%fd289, [%r116+80];
	add.f64 	%fd290, %fd288, %fd289;
	ld.shared.f64 	%fd291, [%r116+88];
	add.f64 	%fd292, %fd290, %fd291;
	ld.shared.f64 	%fd293, [%r116+96];
	add.f64 	%fd294, %fd292, %fd293;
	ld.shared.f64 	%fd295, [%r116+104];
	add.f64 	%fd296, %fd294, %fd295;
	ld.shared.f64 	%fd297, [%r116+112];
	add.f64 	%fd298, %fd296, %fd297;
	ld.shared.f64 	%fd299, [%r116+120];
	add.f64 	%fd300, %fd298, %fd299;
	cvt.u64.u32 	%rd144, %r55;
	and.b64  	%rd145, %rd144, 384;
	add.s64 	%rd146, %rd29, %rd145;
	st.global.f64 	[%rd146], %fd300;
$L__BB2_80:
	bar.sync 	0;
	mov.b32 	%r131, 1;
$L__BB2_81:
	setp.lt.u32 	%p44, %r4, 65;
	@%p44 bra 	$L__BB2_88;
	shl.b32 	%r118, %r48, 4;
	cvt.s64.s32 	%rd147, %r118;
	and.b32  	%r119, %r1, 48;
	and.b32  	%r121, %r55, 384;
	add.s32 	%r37, %r32, %r121;
	add.s32 	%r122, %r4, -65;
	shr.u32 	%r123, %r122, 6;
	cvt.s64.s32 	%rd148, %r48;
	mad.lo.s32 	%r38, %r29, -24, %r33;
	mul.wide.s32 	%rd32, %r118, 24;
	mul.wide.s32 	%rd33, %r48, 16;
	mul.wide.s32 	%rd34, %r118, 32;
	add.s64 	%rd149, %rd148, %rd147;
	mul.lo.s64 	%rd35, %rd149, 24;
	mul.wide.s32 	%rd36, %r48, 8;
	mul.wide.s32 	%rd37, %r118, 16;
	add.s64 	%rd38, %rd33, %rd37;
	mul.wide.s32 	%rd39, %r48, 24;
	add.s64 	%rd40, %rd39, %rd37;
	mul.wide.s32 	%rd41, %r118, 8;
	add.s64 	%rd42, %rd39, %rd41;
	shl.b32 	%r39, %r49, 6;
	neg.s32 	%r133, %r123;
	mad.lo.s32 	%r132, %r131, %r48, %r119;
	mov.u32 	%r134, %r39;
$L__BB2_83:
	setp.ne.s32 	%p45, %r2, 0;
	@%p45 bra 	$L__BB2_85;
	mul.wide.s32 	%rd150, %r134, 8;
	add.s64 	%rd151, %rd22, %rd150;
	ld.global.f64 	%fd301, [%rd151];
	st.shared.f64 	[%r30], %fd301;
$L__BB2_85:
	setp.gt.u32 	%p46, %r5, 63;
	bar.sync 	0;
	ld.global.f64 	%fd302, [%rd187];
	add.s64 	%rd152, %rd187, %rd36;
	ld.global.f64 	%fd303, [%rd152];
	add.s64 	%rd153, %rd187, %rd33;
	ld.global.f64 	%fd304, [%rd153];
	add.s64 	%rd154, %rd187, %rd39;
	ld.global.f64 	%fd305, [%rd154];
	ld.shared.f64 	%fd306, [%r34];
	fma.rn.f64 	%fd307, %fd302, %fd306, %fd441;
	st.shared.f64 	[%r35], %fd302;
	ld.shared.f64 	%fd308, [%r34+8];
	fma.rn.f64 	%fd309, %fd303, %fd308, %fd307;
	st.shared.f64 	[%r35+528], %fd303;
	ld.shared.f64 	%fd310, [%r34+16];
	fma.rn.f64 	%fd311, %fd304, %fd310, %fd309;
	st.shared.f64 	[%r35+1056], %fd304;
	ld.shared.f64 	%fd312, [%r34+24];
	fma.rn.f64 	%fd313, %fd305, %fd312, %fd311;
	st.shared.f64 	[%r35+1584], %fd305;
	bar.sync 	0;
	ld.shared.f64 	%fd314, [%r33];
	fma.rn.f64 	%fd315, %fd314, %fd43, 0d0000000000000000;
	ld.shared.f64 	%fd316, [%r33+8];
	fma.rn.f64 	%fd317, %fd316, %fd44, %fd315;
	ld.shared.f64 	%fd318, [%r33+16];
	fma.rn.f64 	%fd319, %fd318, %fd45, %fd317;
	ld.shared.f64 	%fd320, [%r33+24];
	fma.rn.f64 	%fd321, %fd320, %fd46, %fd319;
	bar.sync 	0;
	add.s64 	%rd155, %rd187, %rd41;
	ld.global.f64 	%fd322, [%rd155];
	add.s64 	%rd156, %rd36, %rd41;
	add.s64 	%rd157, %rd187, %rd156;
	ld.global.f64 	%fd323, [%rd157];
	add.s64 	%rd158, %rd33, %rd41;
	add.s64 	%rd159, %rd187, %rd158;
	ld.global.f64 	%fd324, [%rd159];
	add.s64 	%rd160, %rd187, %rd42;
	ld.global.f64 	%fd325, [%rd160];
	ld.shared.f64 	%fd326, [%r34+128];
	fma.rn.f64 	%fd327, %fd322, %fd326, %fd313;
	st.shared.f64 	[%r35], %fd322;
	ld.shared.f64 	%fd328, [%r34+136];
	fma.rn.f64 	%fd329, %fd323, %fd328, %fd327;
	st.shared.f64 	[%r35+528], %fd323;
	ld.shared.f64 	%fd330, [%r34+144];
	fma.rn.f64 	%fd331, %fd324, %fd330, %fd329;
	st.shared.f64 	[%r35+1056], %fd324;
	ld.shared.f64 	%fd332, [%r34+152];
	fma.rn.f64 	%fd333, %fd325, %fd332, %fd331;
	st.shared.f64 	[%r35+1584], %fd325;
	bar.sync 	0;
	ld.shared.f64 	%fd334, [%r33];
	fma.rn.f64 	%fd335, %fd334, %fd43, 0d0000000000000000;
	ld.shared.f64 	%fd336, [%r33+8];
	fma.rn.f64 	%fd337, %fd336, %fd44, %fd335;
	ld.shared.f64 	%fd338, [%r33+16];
	fma.rn.f64 	%fd339, %fd338, %fd45, %fd337;
	ld.shared.f64 	%fd340, [%r33+24];
	fma.rn.f64 	%fd341, %fd340, %fd46, %fd339;
	bar.sync 	0;
	add.s64 	%rd161, %rd187, %rd37;
	ld.global.f64 	%fd342, [%rd161];
	add.s64 	%rd162, %rd37, %rd36;
	add.s64 	%rd163, %rd187, %rd162;
	ld.global.f64 	%fd343, [%rd163];
	add.s64 	%rd164, %rd187, %rd38;
	ld.global.f64 	%fd344, [%rd164];
	add.s64 	%rd165, %rd187, %rd40;
	ld.global.f64 	%fd345, [%rd165];
	ld.shared.f64 	%fd346, [%r34+256];
	fma.rn.f64 	%fd347, %fd342, %fd346, %fd333;
	st.shared.f64 	[%r35], %fd342;
	ld.shared.f64 	%fd348, [%r34+264];
	fma.rn.f64 	%fd349, %fd343, %fd348, %fd347;
	st.shared.f64 	[%r35+528], %fd343;
	ld.shared.f64 	%fd350, [%r34+272];
	fma.rn.f64 	%fd351, %fd344, %fd350, %fd349;
	st.shared.f64 	[%r35+1056], %fd344;
	ld.shared.f64 	%fd352, [%r34+280];
	fma.rn.f64 	%fd353, %fd345, %fd352, %fd351;
	st.shared.f64 	[%r35+1584], %fd345;
	bar.sync 	0;
	ld.shared.f64 	%fd354, [%r33];
	fma.rn.f64 	%fd355, %fd354, %fd43, 0d0000000000000000;
	ld.shared.f64 	%fd356, [%r33+8];
	fma.rn.f64 	%fd357, %fd356, %fd44, %fd355;
	ld.shared.f64 	%fd358, [%r33+16];
	fma.rn.f64 	%fd359, %fd358, %fd45, %fd357;
	ld.shared.f64 	%fd360, [%r33+24];
	fma.rn.f64 	%fd361, %fd360, %fd46, %fd359;
	bar.sync 	0;
	add.s64 	%rd166, %rd187, %rd32;
	ld.global.f64 	%fd362, [%rd166];
	add.s64 	%rd167, %rd32, %rd36;
	add.s64 	%rd168, %rd187, %rd167;
	ld.global.f64 	%fd363, [%rd168];
	add.s64 	%rd169, %rd32, %rd33;
	add.s64 	%rd170, %rd187, %rd169;
	ld.global.f64 	%fd364, [%rd170];
	add.s64 	%rd171, %rd187, %rd35;
	ld.global.f64 	%fd365, [%rd171];
	ld.shared.f64 	%fd366, [%r34+384];
	fma.rn.f64 	%fd367, %fd362, %fd366, %fd353;
	st.shared.f64 	[%r35], %fd362;
	ld.shared.f64 	%fd368, [%r34+392];
	fma.rn.f64 	%fd369, %fd363, %fd368, %fd367;
	st.shared.f64 	[%r35+528], %fd363;
	ld.shared.f64 	%fd370, [%r34+400];
	fma.rn.f64 	%fd371, %fd364, %fd370, %fd369;
	st.shared.f64 	[%r35+1056], %fd364;
	ld.shared.f64 	%fd372, [%r34+408];
	fma.rn.f64 	%fd441, %fd365, %fd372, %fd371;
	st.shared.f64 	[%r35+1584], %fd365;
	bar.sync 	0;
	ld.shared.f64 	%fd373, [%r33];
	fma.rn.f64 	%fd374, %fd373, %fd43, 0d0000000000000000;
	ld.shared.f64 	%fd375, [%r33+8];
	fma.rn.f64 	%fd376, %fd375, %fd44, %fd374;
	ld.shared.f64 	%fd377, [%r33+16];
	fma.rn.f64 	%fd378, %fd377, %fd45, %fd376;
	ld.shared.f64 	%fd379, [%r33+24];
	fma.rn.f64 	%fd380, %fd379, %fd46, %fd378;
	bar.sync 	0;
	st.shared.f64 	[%r38], %fd321;
	st.shared.f64 	[%r38+128], %fd341;
	st.shared.f64 	[%r38+256], %fd361;
	st.shared.f64 	[%r38+384], %fd380;
	bar.sync 	0;
	@%p46 bra 	$L__BB2_87;
	ld.shared.f64 	%fd381, [%r37];
	ld.shared.f64 	%fd382, [%r37+8];
	add.f64 	%fd383, %fd381, %fd382;
	ld.shared.f64 	%fd384, [%r37+16];
	add.f64 	%fd385, %fd383, %fd384;
	ld.shared.f64 	%fd386, [%r37+24];
	add.f64 	%fd387, %fd385, %fd386;
	ld.shared.f64 	%fd388, [%r37+32];
	add.f64 	%fd389, %fd387, %fd388;
	ld.shared.f64 	%fd390, [%r37+40];
	add.f64 	%fd391, %fd389, %fd390;
	ld.shared.f64 	%fd392, [%r37+48];
	add.f64 	%fd393, %fd391, %fd392;
	ld.shared.f64 	%fd394, [%r37+56];
	add.f64 	%fd395, %fd393, %fd394;
	ld.shared.f64 	%fd396, [%r37+64];
	add.f64 	%fd397, %fd395, %fd396;
	ld.shared.f64 	%fd398, [%r37+72];
	add.f64 	%fd399, %fd397, %fd398;
	ld.shared.f64 	%fd400, [%r37+80];
	add.f64 	%fd401, %fd399, %fd400;
	ld.shared.f64 	%fd402, [%r37+88];
	add.f64 	%fd403, %fd401, %fd402;
	ld.shared.f64 	%fd404, [%r37+96];
	add.f64 	%fd405, %fd403, %fd404;
	ld.shared.f64 	%fd406, [%r37+104];
	add.f64 	%fd407, %fd405, %fd406;
	ld.shared.f64 	%fd408, [%r37+112];
	add.f64 	%fd409, %fd407, %fd408;
	ld.shared.f64 	%fd410, [%r37+120];
	add.f64 	%fd411, %fd409, %fd410;
	mul.wide.s32 	%rd172, %r132, 8;
	add.s64 	%rd173, %rd29, %rd172;
	st.global.f64 	[%rd173], %fd411;
$L__BB2_87:
	bar.sync 	0;
	add.s64 	%rd187, %rd187, %rd34;
	add.s32 	%r134, %r134, %r39;
	add.s32 	%r133, %r133, 1;
	add.s32 	%r132, %r132, %r48;
	setp.ne.s32 	%p47, %r133, 1;
	@%p47 bra 	$L__BB2_83;
$L__BB2_88:
	setp.ne.s32 	%p48, %r2, 0;
	mov.u32 	%r124, _ZZ32test_l_dsymv_generic_v6_ts_teslaidPdiS_idS_iS_iiE2la;
	mad.lo.s32 	%r125, %r2, 528, %r124;
	shl.b32 	%r126, %r1, 3;
	add.s32 	%r127, %r125, %r126;
	st.shared.f64 	[%r127], %fd441;
	bar.sync 	0;
	@%p48 bra 	$L__BB2_90;
	ld.shared.f64 	%fd412, [%r31];
	ld.shared.f64 	%fd413, [%r31+528];
	add.f64 	%fd414, %fd412, %fd413;
	ld.shared.f64 	%fd415, [%r31+1056];
	add.f64 	%fd416, %fd414, %fd415;
	ld.shared.f64 	%fd417, [%r31+1584];
	add.f64 	%fd418, %fd416, %fd417;
	mul.lo.s32 	%r128, %r48, %r3;
	cvt.s64.s32 	%rd174, %r128;
	neg.s32 	%r129, %r28;
	cvt.s64.s32 	%rd175, %r129;
	cvt.u64.u32 	%rd176, %r1;
	add.s64 	%rd177, %rd175, %rd176;
	add.s64 	%rd178, %rd177, %rd174;
	shl.b64 	%rd179, %rd178, 3;
	add.s64 	%rd180, %rd29, %rd179;
	st.global.f64 	[%rd180], %fd418;
$L__BB2_90:
	ret;

}
	// .globl	_Z39test_l_dsymv_generic_update_v6_ts_teslaidPdiS_idS_iS_i
.visible .entry _Z39test_l_dsymv_generic_update_v6_ts_teslaidPdiS_idS_iS_i(
	.param .u32 _Z39test_l_dsymv_generic_update_v6_ts_teslaidPdiS_idS_iS_i_param_0,
	.param .f64 _Z39test_l_dsymv_generic_update_v6_ts_teslaidPdiS_idS_iS_i_param_1,
	.param .u64 .ptr .align 1 _Z39test_l_dsymv_generic_update_v6_ts_teslaidPdiS_idS_iS_i_param_2,
	.param .u32 _Z39test_l_dsymv_generic_update_v6_ts_teslaidPdiS_idS_iS_i_param_3,
	.param .u64 .ptr .align 1 _Z39test_l_dsymv_generic_update_v6_ts_teslaidPdiS_idS_iS_i_param_4,
	.param .u32 _Z39test_l_dsymv_generic_update_v6_ts_teslaidPdiS_idS_iS_i_param_5,
	.param .f64 _Z39test_l_dsymv_generic_update_v6_ts_teslaidPdiS_idS_iS_i_param_6,
	.param .u64 .ptr .align 1 _Z39test_l_dsymv_generic_update_v6_ts_teslaidPdiS_idS_iS_i_param_7,
	.param .u32 _Z39test_l_dsymv_generic_update_v6_ts_teslaidPdiS_idS_iS_i_param_8,
	.param .u64 .ptr .align 1 _Z39test_l_dsymv_generic_update_v6_ts_teslaidPdiS_idS_iS_i_param_9,
	.param .u32 _Z39test_l_dsymv_generic_update_v6_ts_teslaidPdiS_idS_iS_i_param_10
)
{
	.reg .pred 	%p<13>;
	.reg .b32 	%r<29>;
	.reg .b64 	%rd<23>;
	.reg .b64 	%fd<88>;

	ld.param.u32 	%r13, [_Z39test_l_dsymv_generic_update_v6_ts_teslaidPdiS_idS_iS_i_param_0];
	ld.param.f64 	%fd14, [_Z39test_l_dsymv_generic_update_v6_ts_teslaidPdiS_idS_iS_i_param_1];
	ld.param.u32 	%r16, [_Z39test_l_dsymv_generic_update_v6_ts_teslaidPdiS_idS_iS_i_param_3];
	ld.param.f64 	%fd15, [_Z39test_l_dsymv_generic_update_v6_ts_teslaidPdiS_idS_iS_i_param_6];
	ld.param.u64 	%rd12, [_Z39test_l_dsymv_generic_update_v6_ts_teslaidPdiS_idS_iS_i_param_7];
	ld.param.u32 	%r14, [_Z39test_l_dsymv_generic_update_v6_ts_teslaidPdiS_idS_iS_i_param_8];
	ld.param.u64 	%rd13, [_Z39test_l_dsymv_generic_update_v6_ts_teslaidPdiS_idS_iS_i_param_9];
	ld.param.u32 	%r15, [_Z39test_l_dsymv_generic_update_v6_ts_teslaidPdiS_idS_iS_i_param_10];
	cvta.to.global.u64 	%rd14, %rd13;
	cvta.to.global.u64 	%rd1, %rd12;
	mov.u32 	%r17, %tid.x;
	mov.u32 	%r18, %ctaid.x;
	shl.b32 	%r1, %r18, 6;
	add.s32 	%r2, %r1, %r17;
	mad.lo.s32 	%r19, %r16, %r18, %r2;
	mul.wide.u32 	%rd15, %r19, 8;
	add.s64 	%rd19, %rd14, %rd15;
	setp.ge.s32 	%p1, %r1, %r13;
	mov.f64 	%fd87, 0d0000000000000000;
	@%p1 bra 	$L__BB3_13;
	add.s32 	%r20, %r1, 64;
	max.s32 	%r21, %r13, %r20;
	not.b32 	%r22, %r1;
	add.s32 	%r23, %r21, %r22;
	shr.u32 	%r24, %r23, 6;
	add.s32 	%r3, %r24, 1;
	and.b32  	%r4, %r3, 15;
	setp.lt.u32 	%p2, %r23, 960;
	mov.f64 	%fd87, 0d0000000000000000;
	@%p2 bra 	$L__BB3_4;
	and.b32  	%r25, %r3, 134217712;
	neg.s32 	%r27, %r25;
	mov.f64 	%fd87, 0d0000000000000000;
$L__BB3_3:
	.pragma "nounroll";
	ld.global.f64 	%fd20, [%rd19];
	add.f64 	%fd21, %fd87, %fd20;
	ld.global.f64 	%fd22, [%rd19+512];
	add.f64 	%fd23, %fd21, %fd22;
	ld.global.f64 	%fd24, [%rd19+1024];
	add.f64 	%fd25, %fd23, %fd24;
	ld.global.f64 	%fd26, [%rd19+1536];
	add.f64 	%fd27, %fd25, %fd26;
	ld.global.f64 	%fd28, [%rd19+2048];
	add.f64 	%fd29, %fd27, %fd28;
	ld.global.f64 	%fd30, [%rd19+2560];
	add.f64 	%fd31, %fd29, %fd30;
	ld.global.f64 	%fd32, [%rd19+3072];
	add.f64 	%fd33, %fd31, %fd32;
	ld.global.f64 	%fd34, [%rd19+3584];
	add.f64 	%fd35, %fd33, %fd34;
	ld.global.f64 	%fd36, [%rd19+4096];
	add.f64 	%fd37, %fd35, %fd36;
	ld.global.f64 	%fd38, [%rd19+4608];
	add.f64 	%fd39, %fd37, %fd38;
	ld.global.f64 	%fd40, [%rd19+5120];
	add.f64 	%fd41, %fd39, %fd40;
	ld.global.f64 	%fd42, [%rd19+5632];
	add.f64 	%fd43, %fd41, %fd42;
	ld.global.f64 	%fd44, [%rd19+6144];
	add.f64 	%fd45, %fd43, %fd44;
	ld.global.f64 	%fd46, [%rd19+6656];
	add.f64 	%fd47, %fd45, %fd46;
	ld.global.f64 	%fd48, [%rd19+7168];
	add.f64 	%fd49, %fd47, %fd48;
	ld.global.f64 	%fd50, [%rd19+7680];
	add.f64 	%fd87, %fd49, %fd50;
	add.s64 	%rd19, %rd19, 8192;
	add.s32 	%r27, %r27, 16;
	setp.ne.s32 	%p3, %r27, 0;
	@%p3 bra 	$L__BB3_3;
$L__BB3_4:
	setp.eq.s32 	%p4, %r4, 0;
	@%p4 bra 	$L__BB3_13;
	and.b32  	%r8, %r3, 7;
	setp.lt.u32 	%p5, %r4, 8;
	@%p5 bra 	$L__BB3_7;
	ld.global.f64 	%fd52, [%rd19];
	add.f64 	%fd53, %fd87, %fd52;
	ld.global.f64 	%fd54, [%rd19+512];
	add.f64 	%fd55, %fd53, %fd54;
	ld.global.f64 	%fd56, [%rd19+1024];
	add.f64 	%fd57, %fd55, %fd56;
	ld.global.f64 	%fd58, [%rd19+1536];
	add.f64 	%fd59, %fd57, %fd58;
	ld.global.f64 	%fd60, [%rd19+2048];
	add.f64 	%fd61, %fd59, %fd60;
	ld.global.f64 	%fd62, [%rd19+2560];
	add.f64 	%fd63, %fd61, %fd62;
	ld.global.f64 	%fd64, [%rd19+3072];
	add.f64 	%fd65, %fd63, %fd64;
	ld.global.f64 	%fd66, [%rd19+3584];
	add.f64 	%fd87, %fd65, %fd66;
	add.s64 	%rd19, %rd19, 4096;
$L__BB3_7:
	setp.eq.s32 	%p6, %r8, 0;
	@%p6 bra 	$L__BB3_13;
	and.b32  	%r9, %r3, 3;
	setp.lt.u32 	%p7, %r8, 4;
	@%p7 bra 	$L__BB3_10;
	ld.global.f64 	%fd68, [%rd19];
	add.f64 	%fd69, %fd87, %fd68;
	ld.global.f64 	%fd70, [%rd19+512];
	add.f64 	%fd71, %fd69, %fd70;
	ld.global.f64 	%fd72, [%rd19+1024];
	add.f64 	%fd73, %fd71, %fd72;
	ld.global.f64 	%fd74, [%rd19+1536];
	add.f64 	%fd87, %fd73, %fd74;
	add.s64 	%rd19, %rd19, 2048;
$L__BB3_10:
	setp.eq.s32 	%p8, %r9, 0;
	@%p8 bra 	$L__BB3_13;
	neg.s32 	%r28, %r9;
$L__BB3_12:
	.pragma "nounroll";
	ld.global.f64 	%fd75, [%rd19];
	add.f64 	%fd87, %fd87, %fd75;
	add.s64 	%rd19, %rd19, 512;
	add.s32 	%r28, %r28, 1;
	setp.ne.s32 	%p9, %r28, 0;
	@%p9 bra 	$L__BB3_12;
$L__BB3_13:
	setp.le.s32 	%p10, %r2, %r15;
	setp.ge.s32 	%p11, %r2, %r13;
	or.pred  	%p12, %p11, %p10;
	@%p12 bra 	$L__BB3_15;
	mul.lo.s32 	%r26, %r14, %r2;
	mul.wide.s32 	%rd16, %r26, 8;
	add.s64 	%rd17, %rd1, %rd16;
	ld.global.f64 	%fd76, [%rd17];
	mul.f64 	%fd77, %fd15, %fd76;
	fma.rn.f64 	%fd78, %fd14, %fd87, %fd77;
	st.global.f64 	[%rd17], %fd78;
$L__BB3_15:
	ret;

}
	// .globl	_Z32test_u_dsymv_generic_v6_ts_teslaidPdiS_idS_iii
.visible .entry _Z32test_u_dsymv_generic_v6_ts_teslaidPdiS_idS_iii(
	.param .u32 _Z32test_u_dsymv_generic_v6_ts_teslaidPdiS_idS_iii_param_0,
	.param .f64 _Z32test_u_dsymv_generic_v6_ts_teslaidPdiS_idS_iii_param_1,
	.param .u64 .ptr .align 1 _Z32test_u_dsymv_generic_v6_ts_teslaidPdiS_idS_iii_param_2,
	.param .u32 _Z32test_u_dsymv_generic_v6_ts_teslaidPdiS_idS_iii_param_3,
	.param .u64 .ptr .align 1 _Z32test_u_dsymv_generic_v6_ts_teslaidPdiS_idS_iii_param_4,
	.param .u32 _Z32test_u_dsymv_generic_v6_ts_teslaidPdiS_idS_iii_param_5,
	.param .f64 _Z32test_u_dsymv_generic_v6_ts_teslaidPdiS_idS_iii_param_6,
	.param .u64 .ptr .align 1 _Z32test_u_dsymv_generic_v6_ts_teslaidPdiS_idS_iii_param_7,
	.param .u32 _Z32test_u_dsymv_generic_v6_ts_teslaidPdiS_idS_iii_param_8,
	.param .u32 _Z32test_u_dsymv_generic_v6_ts_teslaidPdiS_idS_iii_param_9,
	.param .u32 _Z32test_u_dsymv_generic_v6_ts_teslaidPdiS_idS_iii_param_10
)
{


	ret;

}
	// .globl	_Z32test_u_dsymv_special_v6_ts_teslaidPdiS_idS_i
.visible .entry _Z32test_u_dsymv_special_v6_ts_teslaidPdiS_idS_i(
	.param .u32 _Z32test_u_dsymv_special_v6_ts_teslaidPdiS_idS_i_param_0,
	.param .f64 _Z32test_u_dsymv_special_v6_ts_teslaidPdiS_idS_i_param_1,
	.param .u64 .ptr .align 1 _Z32test_u_dsymv_special_v6_ts_teslaidPdiS_idS_i_param_2,
	.param .u32 _Z32test_u_dsymv_special_v6_ts_teslaidPdiS_idS_i_param_3,
	.param .u64 .ptr .align 1 _Z32test_u_dsymv_special_v6_ts_teslaidPdiS_idS_i_param_4,
	.param .u32 _Z32test_u_dsymv_special_v6_ts_teslaidPdiS_idS_i_param_5,
	.param .f64 _Z32test_u_dsymv_special_v6_ts_teslaidPdiS_idS_i_param_6,
	.param .u64 .ptr .align 1 _Z32test_u_dsymv_special_v6_ts_teslaidPdiS_idS_i_param_7,
	.param .u32 _Z32test_u_dsymv_special_v6_ts_teslaidPdiS_idS_i_param_8
)
{


	ret;

}


// ===== COMPILED SASS (sm_100) =====

	.target	sm_100

	.elftype	@"ET_EXEC"


//--------------------- .note.nv.tkinfo           --------------------------
	.section	.note.nv.tkinfo,"",@"SHT_NOTE"
	.sectionflags	@"SHF_NOTE_NV_TKINFO"
	.tkinfo
        /*0018*/ 	.word	0x00000002
        /*0030*/ 	.string	""
        /*0030*/ 	.string	"ptxas"
        /*0030*/ 	.string	"Cuda compilation tools, release 13.0, V13.0.88"
        /*0030*/ 	.string	"Build cuda_13.0.r13.0/compiler.36424714_0"
        /*0030*/ 	.string	"-arch sm_100 -m 64 "



//--------------------- .note.nv.cuinfo           --------------------------
	.section	.note.nv.cuinfo,"",@"SHT_NOTE"
	.sectionflags	@"SHF_NOTE_NV_CUINFO"
        /*0018*/ 	.short	0x0002
        /*001a*/ 	.short	0x0064
        /*001c*/ 	.short	0x0082
	.zero		2


//--------------------- .nv.info                  --------------------------
	.section	.nv.info,"",@"SHT_CUDA_INFO"
	.align	4


	//----- nvinfo : EIATTR_REGCOUNT
	.align		4
        /*0000*/ 	.byte	0x04, 0x2f
        /*0002*/ 	.short	(.L_1 - .L_0)
	.align		4
.L_0:
        /*0004*/ 	.word	index@(_Z32test_l_dsymv_special_v6_ts_teslaidPdiS_idS_iS_i)
        /*0008*/ 	.word	0x0000002a


	//----- nvinfo : EIATTR_FRAME_SIZE
	.align		4
.L_1:
        /*000c*/ 	.byte	0x04, 0x11
        /*000e*/ 	.short	(.L_3 - .L_2)
	.align		4
.L_2:
        /*0010*/ 	.word	index@(_Z32test_l_dsymv_special_v6_ts_teslaidPdiS_idS_iS_i)
        /*0014*/ 	.word	0x00000000


	//----- nvinfo : EIATTR_REGCOUNT
	.align		4
.L_3:
        /*0018*/ 	.byte	0x04, 0x2f
        /*001a*/ 	.short	(.L_5 - .L_4)
	.align		4
.L_4:
        /*001c*/ 	.word	index@(_Z39test_l_dsymv_special_update_v6_ts_teslaidPdiS_idS_iS_i)
        /*0020*/ 	.word	0x0000001d


	//----- nvinfo : EIATTR_FRAME_SIZE
	.align		4
.L_5:
        /*0024*/ 	.byte	0x04, 0x11
        /*0026*/ 	.short	(.L_7 - .L_6)
	.align		4
.L_6:
        /*0028*/ 	.word	index@(_Z39test_l_dsymv_special_update_v6_ts_teslaidPdiS_idS_iS_i)
        /*002c*/ 	.word	0x00000000


	//----- nvinfo : EIATTR_REGCOUNT
	.align		4
.L_7:
        /*0030*/ 	.byte	0x04, 0x2f
        /*0032*/ 	.short	(.L_9 - .L_8)
	.align		4
.L_8:
        /*0034*/ 	.word	index@(_Z32test_l_dsymv_generic_v6_ts_teslaidPdiS_idS_iS_ii)
        /*0038*/ 	.word	0x00000030


	//----- nvinfo : EIATTR_FRAME_SIZE
	.align		4
.L_9:
        /*003c*/ 	.byte	0x04, 0x11
        /*003e*/ 	.short	(.L_11 - .L_10)
	.align		4
.L_10:
        /*0040*/ 	.word	index@(_Z32test_l_dsymv_generic_v6_ts_teslaidPdiS_idS_iS_ii)
        /*0044*/ 	.word	0x00000000


	//----- nvinfo : EIATTR_REGCOUNT
	.align		4
.L_11:
        /*0048*/ 	.byte	0x04, 0x2f
        /*004a*/ 	.short	(.L_13 - .L_12)
	.align		4
.L_12:
        /*004c*/ 	.word	index@(_Z39test_l_dsymv_generic_update_v6_ts_teslaidPdiS_idS_iS_i)
        /*0050*/ 	.word	0x0000001c


	//----- nvinfo : EIATTR_FRAME_SIZE
	.align		4
.L_13:
        /*0054*/ 	.byte	0x04, 0x11
        /*0056*/ 	.short	(.L_15 - .L_14)
	.align		4
.L_14:
        /*0058*/ 	.word	index@(_Z39test_l_dsymv_generic_update_v6_ts_teslaidPdiS_idS_iS_i)
        /*005c*/ 	.word	0x00000000


	//----- nvinfo : EIATTR_REGCOUNT
	.align		4
.L_15:
        /*0060*/ 	.byte	0x04, 0x2f
        /*0062*/ 	.short	(.L_17 - .L_16)
	.align		4
.L_16:
        /*0064*/ 	.word	index@(_Z32test_u_dsymv_generic_v6_ts_teslaidPdiS_idS_iii)
        /*0068*/ 	.word	0x00000004


	//----- nvinfo : EIATTR_FRAME_SIZE
	.align		4
.L_17:
        /*006c*/ 	.byte	0x04, 0x11
        /*006e*/ 	.short	(.L_19 - .L_18)
	.align		4
.L_18:
        /*0070*/ 	.word	index@(_Z32test_u_dsymv_generic_v6_ts_teslaidPdiS_idS_iii)
        /*0074*/ 	.word	0x00000000


	//----- nvinfo : EIATTR_REGCOUNT
	.align		4
.L_19:
        /*0078*/ 	.byte	0x04, 0x2f
        /*007a*/ 	.short	(.L_21 - .L_20)
	.align		4
.L_20:
        /*007c*/ 	.word	index@(_Z32test_u_dsymv_special_v6_ts_teslaidPdiS_idS_i)
        /*0080*/ 	.word	0x00000004


	//----- nvinfo : EIATTR_FRAME_SIZE
	.align		4
.L_21:
        /*0084*/ 	.byte	0x04, 0x11
        /*0086*/ 	.short	(.L_23 - .L_22)
	.align		4
.L_22:
        /*0088*/ 	.word	index@(_Z32test_u_dsymv_special_v6_ts_teslaidPdiS_idS_i)
        /*008c*/ 	.word	0x00000000


	//----- nvinfo : EIATTR_MIN_STACK_SIZE
	.align		4
.L_23:
        /*0090*/ 	.byte	0x04, 0x12
        /*0092*/ 	.short	(.L_25 - .L_24)
	.align		4
.L_24:
        /*0094*/ 	.word	index@(_Z32test_u_dsymv_special_v6_ts_teslaidPdiS_idS_i)
        /*0098*/ 	.word	0x00000000


	//----- nvinfo : EIATTR_MIN_STACK_SIZE
	.align		4
.L_25:
        /*009c*/ 	.byte	0x04, 0x12
        /*009e*/ 	.short	(.L_27 - .L_26)
	.align		4
.L_26:
        /*00a0*/ 	.word	index@(_Z32test_u_dsymv_generic_v6_ts_teslaidPdiS_idS_iii)
        /*00a4*/ 	.word	0x00000000


	//----- nvinfo : EIATTR_MIN_STACK_SIZE
	.align		4
.L_27:
        /*00a8*/ 	.byte	0x04, 0x12
        /*00aa*/ 	.short	(.L_29 - .L_28)
	.align		4
.L_28:
        /*00ac*/ 	.word	index@(_Z39test_l_dsymv_generic_update_v6_ts_teslaidPdiS_idS_iS_i)
        /*00b0*/ 	.word	0x00000000


	//----- nvinfo : EIATTR_MIN_STACK_SIZE
	.align		4
.L_29:
        /*00b4*/ 	.byte	0x04, 0x12
        /*00b6*/ 	.short	(.L_31 - .L_30)
	.align		4
.L_30:
        /*00b8*/ 	.word	index@(_Z32test_l_dsymv_generic_v6_ts_teslaidPdiS_idS_iS_ii)
        /*00bc*/ 	.word	0x00000000


	//----- nvinfo : EIATTR_MIN_STACK_SIZE
	.align		4
.L_31:
        /*00c0*/ 	.byte	0x04, 0x12
        /*00c2*/ 	.short	(.L_33 - .L_32)
	.align		4
.L_32:
        /*00c4*/ 	.word	index@(_Z39test_l_dsymv_special_update_v6_ts_teslaidPdiS_idS_iS_i)
        /*00c8*/ 	.word	0x00000000


	//----- nvinfo : EIATTR_MIN_STACK_SIZE
	.align		4
.L_33:
        /*00cc*/ 	.byte	0x04, 0x12
        /*00ce*/ 	.short	(.L_35 - .L_34)
	.align		4
.L_34:
        /*00d0*/ 	.word	index@(_Z32test_l_dsymv_special_v6_ts_teslaidPdiS_idS_iS_i)
        /*00d4*/ 	.word	0x00000000
.L_35:


//--------------------- .nv.compat                --------------------------
	.section	.nv.compat,"",@"SHT_CUDA_COMPAT_INFO"
	.align	4
        /*0000*/ 	.byte	0x02, 0x09, 0x00, 0x00, 0x02, 0x02, 0x01, 0x00, 0x02, 0x05, 0x05, 0x00, 0x03, 0x07, 0x01, 0x01
        /*0010*/ 	.byte	0x02, 0x03, 0x00, 0x00, 0x02, 0x06, 0x01, 0x00, 0x04, 0x0b, 0x08, 0x00, 0x01, 0x00, 0x00, 0x00
        /*0020*/ 	.byte	0x00, 0x00, 0x00, 0x00


//--------------------- .nv.info._Z32test_u_dsymv_special_v6_ts_teslaidPdiS_idS_i --------------------------
	.section	.nv.info._Z32test_u_dsymv_special_v6_ts_teslaidPdiS_idS_i,"",@"SHT_CUDA_INFO"
	.sectionflags	@""
	.align	4


	//----- nvinfo : EIATTR_CUDA_API_VERSION
	.align		4
        /*0000*/ 	.byte	0x04, 0x37
        /*0002*/ 	.short	(.L_37 - .L_36)
.L_36:
        /*0004*/ 	.word	0x00000082


	//----- nvinfo : EIATTR_KPARAM_INFO
	.align		4
.L_37:
        /*0008*/ 	.byte	0x04, 0x17
        /*000a*/ 	.short	(.L_39 - .L_38)
.L_38:
        /*000c*/ 	.word	0x00000000
        /*0010*/ 	.short	0x0008
        /*0012*/ 	.short	0x0040
        /*0014*/ 	.byte	0x00, 0xf0, 0x11, 0x00


	//----- nvinfo : EIATTR_KPARAM_INFO
	.align		4
.L_39:
        /*0018*/ 	.byte	0x04, 0x17
        /*001a*/ 	.short	(.L_41 - .L_40)
.L_40:
        /*001c*/ 	.word	0x00000000
        /*0020*/ 	.short	0x0007
        /*0022*/ 	.short	0x0038
        /*0024*/ 	.byte	0x00, 0xf5, 0x21, 0x00


	//----- nvinfo : EIATTR_KPARAM_INFO
	.align		4
.L_41:
        /*0028*/ 	.byte	0x04, 0x17
        /*002a*/ 	.short	(.L_43 - .L_42)
.L_42:
        /*002c*/ 	.word	0x00000000
        /*0030*/ 	.short	0x0006
        /*0032*/ 	.short	0x0030
        /*0034*/ 	.byte	0x00, 0xf0, 0x21, 0x00


	//----- nvinfo : EIATTR_KPARAM_INFO
	.align		4
.L_43:
        /*0038*/ 	.byte	0x04, 0x17
        /*003a*/ 	.short	(.L_45 - .L_44)
.L_44:
        /*003c*/ 	.word	0x00000000
        /*0040*/ 	.short	0x0005
        /*0042*/ 	.short	0x0028
        /*0044*/ 	.byte	0x00, 0xf0, 0x11, 0x00


	//----- nvinfo : EIATTR_KPARAM_INFO
	.align		4
.L_45:
        /*0048*/ 	.byte	0x04, 0x17
        /*004a*/ 	.short	(.L_47 - .L_46)
.L_46:
        /*004c*/ 	.word	0x00000000
        /*0050*/ 	.short	0x0004
        /*0052*/ 	.short	0x0020
        /*0054*/ 	.byte	0x00, 0xf5, 0x21, 0x00


	//----- nvinfo : EIATTR_KPARAM_INFO
	.align		4
.L_47:
        /*0058*/ 	.byte	0x04, 0x17
        /*005a*/ 	.short	(.L_49 - .L_48)
.L_48:
        /*005c*/ 	.word	0x00000000
        /*0060*/ 	.short	0x0003
        /*0062*/ 	.short	0x0018
        /*0064*/ 	.byte	0x00, 0xf0, 0x11, 0x00


	//----- nvinfo : EIATTR_KPARAM_INFO
	.align		4
.L_49:
        /*0068*/ 	.byte	0x04, 0x17
        /*006a*/ 	.short	(.L_51 - .L_50)
.L_50:
        /*006c*/ 	.word	0x00000000
        /*0070*/ 	.short	0x0002
        /*0072*/ 	.short	0x0010
        /*0074*/ 	.byte	0x00, 0xf5, 0x21, 0x00


	//----- nvinfo : EIATTR_KPARAM_INFO
	.align		4
.L_51:
        /*0078*/ 	.byte	0x04, 0x17
        /*007a*/ 	.short	(.L_53 - .L_52)
.L_52:
        /*007c*/ 	.word	0x00000000
        /*0080*/ 	.short	0x0001
        /*0082*/ 	.short	0x0008
        /*0084*/ 	.byte	0x00, 0xf0, 0x21, 0x00


	//----- nvinfo : EIATTR_KPARAM_INFO
	.align		4
.L_53:
        /*0088*/ 	.byte	0x04, 0x17
        /*008a*/ 	.short	(.L_55 - .L_54)
.L_54:
        /*008c*/ 	.word	0x00000000
        /*0090*/ 	.short	0x0000
        /*0092*/ 	.short	0x0000
        /*0094*/ 	.byte	0x00, 0xf0, 0x11, 0x00


	//----- nvinfo : EIATTR_SPARSE_MMA_MASK
	.align		4
.L_55:
        /*0098*/ 	.byte	0x03, 0x50
        /*009a*/ 	.short	0x0000


	//----- nvinfo : EIATTR_MAXREG_COUNT
	.align		4
        /*009c*/ 	.byte	0x03, 0x1b
        /*009e*/ 	.short	0x00ff


	//----- nvinfo : EIATTR_MERCURY_ISA_VERSION
	.align		4
        /*00a0*/ 	.byte	0x03, 0x5f
        /*00a2*/ 	.short	0x0101


	//----- nvinfo : EIATTR_VRC_CTA_INIT_COUNT
	.align		4
        /*00a4*/ 	.byte	0x02, 0x4a
	.zero		1
	.zero		1


	//----- nvinfo : EIATTR_EXIT_INSTR_OFFSETS
	.align		4
        /*00a8*/ 	.byte	0x04, 0x1c
        /*00aa*/ 	.short	(.L_57 - .L_56)


	//   ....[0]....
.L_56:
        /*00ac*/ 	.word	0x00000010


	//----- nvinfo : EIATTR_CBANK_PARAM_SIZE
	.align		4
.L_57:
        /*00b0*/ 	.byte	0x03, 0x19
        /*00b2*/ 	.short	0x0044


	//----- nvinfo : EIATTR_PARAM_CBANK
	.align		4
        /*00b4*/ 	.byte	0x04, 0x0a
        /*00b6*/ 	.short	(.L_59 - .L_58)
	.align		4
.L_58:
        /*00b8*/ 	.word	index@(.nv.constant0._Z32test_u_dsymv_special_v6_ts_teslaidPdiS_idS_i)
        /*00bc*/ 	.short	0x0380
        /*00be*/ 	.short	0x0044


	//----- nvinfo : EIATTR_SW_WAR
	.align		4
.L_59:
        /*00c0*/ 	.byte	0x04, 0x36
        /*00c2*/ 	.short	(.L_61 - .L_60)
.L_60:
        /*00c4*/ 	.word	0x00000008
.L_61:


//--------------------- .nv.info._Z32test_u_dsymv_generic_v6_ts_teslaidPdiS_idS_iii --------------------------
	.section	.nv.info._Z32test_u_dsymv_generic_v6_ts_teslaidPdiS_idS_iii,"",@"SHT_CUDA_INFO"
	.sectionflags	@""
	.align	4


	//----- nvinfo : EIATTR_CUDA_API_VERSION
	.align		4
        /*0000*/ 	.byte	0x04, 0x37
        /*0002*/ 	.short	(.L_63 - .L_62)
.L_62:
        /*0004*/ 	.word	0x00000082


	//----- nvinfo : EIATTR_KPARAM_INFO
	.align		4
.L_63:
        /*0008*/ 	.byte	0x04, 0x17
        /*000a*/ 	.short	(.L_65 - .L_64)
.L_64:
        /*000c*/ 	.word	0x00000000
        /*0010*/ 	.short	0x000a
        /*0012*/ 	.short	0x0048
        /*0014*/ 	.byte	0x00, 0xf0, 0x11, 0x00


	//----- nvinfo : EIATTR_KPARAM_INFO
	.align		4
.L_65:
        /*0018*/ 	.byte	0x04, 0x17
        /*001a*/ 	.short	(.L_67 - .L_66)
.L_66:
        /*001c*/ 	.word	0x00000000
        /*0020*/ 	.short	0x0009
        /*0022*/ 	.short	0x0044
        /*0024*/ 	.byte	0x00, 0xf0, 0x11, 0x00


	//----- nvinfo : EIATTR_KPARAM_INFO
	.align		4
.L_67:
        /*0028*/ 	.byte	0x04, 0x17
        /*002a*/ 	.short	(.L_69 - .L_68)
.L_68:
        /*002c*/ 	.word	0x00000000
        /*0030*/ 	.short	0x0008
        /*0032*/ 	.short	0x0040
        /*0034*/ 	.byte	0x00, 0xf0, 0x11, 0x00


	//----- nvinfo : EIATTR_KPARAM_INFO
	.align		4
.L_69:
        /*0038*/ 	.byte	0x04, 0x17
        /*003a*/ 	.short	(.L_71 - .L_70)
.L_70:
        /*003c*/ 	.word	0x00000000
        /*0040*/ 	.short	0x0007
        /*0042*/ 	.short	0x0038
        /*0044*/ 	.byte	0x00, 0xf5, 0x21, 0x00


	//----- nvinfo : EIATTR_KPARAM_INFO
	.align		4
.L_71:
        /*0048*/ 	.byte	0x04, 0x17
        /*004a*/ 	.short	(.L_73 - .L_72)
.L_72:
        /*004c*/ 	.word	0x00000000
        /*0050*/ 	.short	0x0006
        /*0052*/ 	.short	0x0030
        /*0054*/ 	.byte	0x00, 0xf0, 0x21, 0x00


	//----- nvinfo : EIATTR_KPARAM_INFO
	.align		4
.L_73:
        /*0058*/ 	.byte	0x04, 0x17
        /*005a*/ 	.short	(.L_75 - .L_74)
.L_74:
        /*005c*/ 	.word	0x00000000
        /*0060*/ 	.short	0x0005
        /*0062*/ 	.short	0x0028
        /*0064*/ 	.byte	0x00, 0xf0, 0x11, 0x00


	//----- nvinfo : EIATTR_KPARAM_INFO
	.align		4
.L_75:
        /*0068*/ 	.byte	0x04, 0x17
        /*006a*/ 	.short	(.L_77 - .L_76)
.L_76:
        /*006c*/ 	.word	0x00000000
        /*0070*/ 	.short	0x0004
        /*0072*/ 	.short	0x0020
        /*0074*/ 	.byte	0x00, 0xf5, 0x21, 0x00


	//----- nvinfo : EIATTR_KPARAM_INFO
	.align		4
.L_77:
        /*0078*/ 	.byte	0x04, 0x17
        /*007a*/ 	.short	(.L_79 - .L_78)
.L_78:
        /*007c*/ 	.word	0x00000000
        /*0080*/ 	.short	0x0003
        /*0082*/ 	.short	0x0018
        /*0084*/ 	.byte	0x00, 0xf0, 0x11, 0x00


	//----- nvinfo : EIATTR_KPARAM_INFO
	.align		4
.L_79:
        /*0088*/ 	.byte	0x04, 0x17
        /*008a*/ 	.short	(.L_81 - .L_80)
.L_80:
        /*008c*/ 	.word	0x00000000
        /*0090*/ 	.short	0x0002
        /*0092*/ 	.short	0x0010
        /*0094*/ 	.byte	0x00, 0xf5, 0x21, 0x00


	//----- nvinfo : EIATTR_KPARAM_INFO
	.align		4
.L_81:
        /*0098*/ 	.byte	0x04, 0x17
        /*009a*/ 	.short	(.L_83 - .L_82)
.L_82:
        /*009c*/ 	.word	0x00000000
        /*00a0*/ 	.short	0x0001
        /*00a2*/ 	.short	0x0008
        /*00a4*/ 	.byte	0x00, 0xf0, 0x21, 0x00


	//----- nvinfo : EIATTR_KPARAM_INFO
	.align		4
.L_83:
        /*00a8*/ 	.byte	0x04, 0x17
        /*00aa*/ 	.short	(.L_85 - .L_84)
.L_84:
        /*00ac*/ 	.word	0x00000000
        /*00b0*/ 	.short	0x0000
        /*00b2*/ 	.short	0x0000
        /*00b4*/ 	.byte	0x00, 0xf0, 0x11, 0x00


	//----- nvinfo : EIATTR_SPARSE_MMA_MASK
	.align		4
.L_85:
        /*00b8*/ 	.byte	0x03, 0x50
        /*00ba*/ 	.short	0x0000


	//----- nvinfo : EIATTR_MAXREG_COUNT
	.align		4
        /*00bc*/ 	.byte	0x03, 0x1b
        /*00be*/ 	.short	0x00ff


	//----- nvinfo : EIATTR_MERCURY_ISA_VERSION
	.align		4
        /*00c0*/ 	.byte	0x03, 0x5f
        /*00c2*/ 	.short	0x0101


	//----- nvinfo : EIATTR_VRC_CTA_INIT_COUNT
	.align		4
        /*00c4*/ 	.byte	0x02, 0x4a
	.zero		1
	.zero		1


	//----- nvinfo : EIATTR_EXIT_INSTR_OFFSETS
	.align		4
        /*00c8*/ 	.byte	0x04, 0x1c
        /*00ca*/ 	.short	(.L_87 - .L_86)


	//   ....[0]....
.L_86:
        /*00cc*/ 	.word	0x00000010


	//----- nvinfo : EIATTR_CBANK_PARAM_SIZE
	.align		4
.L_87:
        /*00d0*/ 	.byte	0x03, 0x19
        /*00d2*/ 	.short	0x004c


	//----- nvinfo : EIATTR_PARAM_CBANK
	.align		4
        /*00d4*/ 	.byte	0x04, 0x0a
        /*00d6*/ 	.short	(.L_89 - .L_88)
	.align		4
.L_88:
        /*00d8*/ 	.word	index@(.nv.constant0._Z32test_u_dsymv_generic_v6_ts_teslaidPdiS_idS_iii)
        /*00dc*/ 	.short	0x0380
        /*00de*/ 	.short	0x004c


	//----- nvinfo : EIATTR_SW_WAR
	.align		4
.L_89:
        /*00e0*/ 	.byte	0x04, 0x36
        /*00e2*/ 	.short	(.L_91 - .L_90)
.L_90:
        /*00e4*/ 	.word	0x00000008
.L_91:


//--------------------- .nv.info._Z39test_l_dsymv_generic_update_v6_ts_teslaidPdiS_idS_iS_i --------------------------
	.section	.nv.info._Z39test_l_dsymv_generic_update_v6_ts_teslaidPdiS_idS_iS_i,"",@"SHT_CUDA_INFO"
	.sectionflags	@""
	.align	4


	//----- nvinfo : EIATTR_CUDA_API_VERSION
	.align		4
        /*0000*/ 	.byte	0x04, 0x37
        /*0002*/ 	.short	(.L_93 - .L_92)
.L_92:
        /*0004*/ 	.word	0x00000082


	//----- nvinfo : EIATTR_KPARAM_INFO
	.align		4
.L_93:
        /*0008*/ 	.byte	0x04, 0x17
        /*000a*/ 	.short	(.L_95 - .L_94)
.L_94:
        /*000c*/ 	.word	0x00000000
        /*0010*/ 	.short	0x000a
        /*0012*/ 	.short	0x0050
        /*0014*/ 	.byte	0x00, 0xf0, 0x11, 0x00


	//----- nvinfo : EIATTR_KPARAM_INFO
	.align		4
.L_95:
        /*0018*/ 	.byte	0x04, 0x17
        /*001a*/ 	.short	(.L_97 - .L_96)
.L_96:
        /*001c*/ 	.word	0x00000000
        /*0020*/ 	.short	0x0009
        /*0022*/ 	.short	0x0048
        /*0024*/ 	.byte	0x00, 0xf5, 0x21, 0x00


	//----- nvinfo : EIATTR_KPARAM_INFO
	.align		4
.L_97:
        /*0028*/ 	.byte	0x04, 0x17
        /*002a*/ 	.short	(.L_99 - .L_98)
.L_98:
        /*002c*/ 	.word	0x00000000
        /*0030*/ 	.short	0x0008
        /*0032*/ 	.short	0x0040
        /*0034*/ 	.byte	0x00, 0xf0, 0x11, 0x00


	//----- nvinfo : EIATTR_KPARAM_INFO
	.align		4
.L_99:
        /*0038*/ 	.byte	0x04, 0x17
        /*003a*/ 	.short	(.L_101 - .L_100)
.L_100:
        /*003c*/ 	.word	0x00000000
        /*0040*/ 	.short	0x0007
        /*0042*/ 	.short	0x0038
        /*0044*/ 	.byte	0x00, 0xf5, 0x21, 0x00


	//----- nvinfo : EIATTR_KPARAM_INFO
	.align		4
.L_101:
        /*0048*/ 	.byte	0x04, 0x17
        /*004a*/ 	.short	(.L_103 - .L_102)
.L_102:
        /*004c*/ 	.word	0x00000000
        /*0050*/ 	.short	0x0006
        /*0052*/ 	.short	0x0030
        /*0054*/ 	.byte	0x00, 0xf0, 0x21, 0x00


	//----- nvinfo : EIATTR_KPARAM_INFO
	.align		4
.L_103:
        /*0058*/ 	.byte	0x04, 0x17
        /*005a*/ 	.short	(.L_105 - .L_104)
.L_104:
        /*005c*/ 	.word	0x00000000
        /*0060*/ 	.short	0x0005
        /*0062*/ 	.short	0x0028
        /*0064*/ 	.byte	0x00, 0xf0, 0x11, 0x00


	//----- nvinfo : EIATTR_KPARAM_INFO
	.align		4
.L_105:
        /*0068*/ 	.byte	0x04, 0x17
        /*006a*/ 	.short	(.L_107 - .L_106)
.L_106:
        /*006c*/ 	.word	0x00000000
        /*0070*/ 	.short	0x0004
        /*0072*/ 	.short	0x0020
        /*0074*/ 	.byte	0x00, 0xf5, 0x21, 0x00


	//----- nvinfo : EIATTR_KPARAM_INFO
	.align		4
.L_107:
        /*0078*/ 	.byte	0x04, 0x17
        /*007a*/ 	.short	(.L_109 - .L_108)
.L_108:
        /*007c*/ 	.word	0x00000000
        /*0080*/ 	.short	0x0003
        /*0082*/ 	.short	0x0018
        /*0084*/ 	.byte	0x00, 0xf0, 0x11, 0x00


	//----- nvinfo : EIATTR_KPARAM_INFO
	.align		4
.L_109:
        /*0088*/ 	.byte	0x04, 0x17
        /*008a*/ 	.short	(.L_111 - .L_110)
.L_110:
        /*008c*/ 	.word	0x00000000
        /*0090*/ 	.short	0x0002
        /*0092*/ 	.short	0x0010
        /*0094*/ 	.byte	0x00, 0xf5, 0x21, 0x00


	//----- nvinfo : EIATTR_KPARAM_INFO
	.align		4
.L_111:
        /*0098*/ 	.byte	0x04, 0x17
        /*009a*/ 	.short	(.L_113 - .L_112)
.L_112:
        /*009c*/ 	.word	0x00000000
        /*00a0*/ 	.short	0x0001
        /*00a2*/ 	.short	0x0008
        /*00a4*/ 	.byte	0x00, 0xf0, 0x21, 0x00


	//----- nvinfo : EIATTR_KPARAM_INFO
	.align		4
.L_113:
        /*00a8*/ 	.byte	0x04, 0x17
        /*00aa*/ 	.short	(.L_115 - .L_114)
.L_114:
        /*00ac*/ 	.word	0x00000000
        /*00b0*/ 	.short	0x0000
        /*00b2*/ 	.short	0x0000
        /*00b4*/ 	.byte	0x00, 0xf0, 0x11, 0x00


	//----- nvinfo : EIATTR_SPARSE_MMA_MASK
	.align		4
.L_115:
        /*00b8*/ 	.byte	0x03, 0x50
        /*00ba*/ 	.short	0x0000


	//----- nvinfo : EIATTR_MAXREG_COUNT
	.align		4
        /*00bc*/ 	.byte	0x03, 0x1b
        /*00be*/ 	.short	0x00ff


	//----- nvinfo : EIATTR_MERCURY_ISA_VERSION
	.align		4
        /*00c0*/ 	.byte	0x03, 0x5f
        /*00c2*/ 	.short	0x0101


	//----- nvinfo : EIATTR_VRC_CTA_INIT_COUNT
	.align		4
        /*00c4*/ 	.byte	0x02, 0x4a
	.zero		1
	.zero		1


	//----- nvinfo : EIATTR_EXIT_INSTR_OFFSETS
	.align		4
        /*00c8*/ 	.byte	0x04, 0x1c
        /*00ca*/ 	.short	(.L_117 - .L_116)


	//   ....[0]....
.L_116:
        /*00cc*/ 	.word	0x00000770


	//   ....[1]....
        /*00d0*/ 	.word	0x00000820


	//----- nvinfo : EIATTR_CBANK_PARAM_SIZE
	.align		4
.L_117:
        /*00d4*/ 	.byte	0x03, 0x19
        /*00d6*/ 	.short	0x0054


	//----- nvinfo : EIATTR_PARAM_CBANK
	.align		4
        /*00d8*/ 	.byte	0x04, 0x0a
        /*00da*/ 	.short	(.L_119 - .L_118)
	.align		4
.L_118:
        /*00dc*/ 	.word	index@(.nv.constant0._Z39test_l_dsymv_generic_update_v6_ts_teslaidPdiS_idS_iS_i)
        /*00e0*/ 	.short	0x0380
        /*00e2*/ 	.short	0x0054


	//----- nvinfo : EIATTR_SW_WAR
	.align		4
.L_119:
        /*00e4*/ 	.byte	0x04, 0x36
        /*00e6*/ 	.short	(.L_121 - .L_120)
.L_120:
        /*00e8*/ 	.word	0x00000008
.L_121:


//--------------------- .nv.info._Z32test_l_dsymv_generic_v6_ts_teslaidPdiS_idS_iS_ii --------------------------
	.section	.nv.info._Z32test_l_dsymv_generic_v6_ts_teslaidPdiS_idS_iS_ii,"",@"SHT_CUDA_INFO"
	.sectionflags	@""
	.align	4


	//----- nvinfo : EIATTR_CUDA_API_VERSION
	.align		4
        /*0000*/ 	.byte	0x04, 0x37
        /*0002*/ 	.short	(.L_123 - .L_122)
.L_122:
        /*0004*/ 	.word	0x00000082


	//----- nvinfo : EIATTR_KPARAM_INFO
	.align		4
.L_123:
        /*0008*/ 	.byte	0x04, 0x17
        /*000a*/ 	.short	(.L_125 - .L_124)
.L_124:
        /*000c*/ 	.word	0x00000000
        /*0010*/ 	.short	0x000b
        /*0012*/ 	.short	0x0054
        /*0014*/ 	.byte	0x00, 0xf0, 0x11, 0x00


	//----- nvinfo : EIATTR_KPARAM_INFO
	.align		4
.L_125:
        /*0018*/ 	.byte	0x04, 0x17
        /*001a*/ 	.short	(.L_127 - .L_126)
.L_126:
        /*001c*/ 	.word	0x00000000
        /*0020*/ 	.short	0x000a
        /*0022*/ 	.short	0x0050
        /*0024*/ 	.byte	0x00, 0xf0, 0x11, 0x00


	//----- nvinfo : EIATTR_KPARAM_INFO
	.align		4
.L_127:
        /*0028*/ 	.byte	0x04, 0x17
        /*002a*/ 	.short	(.L_129 - .L_128)
.L_128:
        /*002c*/ 	.word	0x00000000
        /*0030*/ 	.short	0x0009
        /*0032*/ 	.short	0x0048
        /*0034*/ 	.byte	0x00, 0xf5, 0x21, 0x00


	//----- nvinfo : EIATTR_KPARAM_INFO
	.align		4
.L_129:
        /*0038*/ 	.byte	0x04, 0x17
        /*003a*/ 	.short	(.L_131 - .L_130)
.L_130:
        /*003c*/ 	.word	0x00000000
        /*0040*/ 	.short	0x0008
        /*0042*/ 	.short	0x0040
        /*0044*/ 	.byte	0x00, 0xf0, 0x11, 0x00


	//----- nvinfo : EIATTR_KPARAM_INFO
	.align		4
.L_131:
        /*0048*/ 	.byte	0x04, 0x17
        /*004a*/ 	.short	(.L_133 - .L_132)
.L_132:
        /*004c*/ 	.word	0x00000000
        /*0050*/ 	.short	0x0007
        /*0052*/ 	.short	0x0038
        /*0054*/ 	.byte	0x00, 0xf5, 0x21, 0x00


	//----- nvinfo : EIATTR_KPARAM_INFO
	.align		4
.L_133:
        /*0058*/ 	.byte	0x04, 0x17
        /*005a*/ 	.short	(.L_135 - .L_134)
.L_134:
        /*005c*/ 	.word	0x00000000
        /*0060*/ 	.short	0x0006
        /*0062*/ 	.short	0x0030
        /*0064*/ 	.byte	0x00, 0xf0, 0x21, 0x00


	//----- nvinfo : EIATTR_KPARAM_INFO
	.align		4
.L_135:
        /*0068*/ 	.byte	0x04, 0x17
        /*006a*/ 	.short	(.L_137 - .L_136)
.L_136:
        /*006c*/ 	.word	0x00000000
        /*0070*/ 	.short	0x0005
        /*0072*/ 	.short	0x0028
        /*0074*/ 	.byte	0x00, 0xf0, 0x11, 0x00


	//----- nvinfo : EIATTR_KPARAM_INFO
	.align		4
.L_137:
        /*0078*/ 	.byte	0x04, 0x17
        /*007a*/ 	.short	(.L_139 - .L_138)
.L_138:
        /*007c*/ 	.word	0x00000000
        /*0080*/ 	.short	0x0004
        /*0082*/ 	.short	0x0020
        /*0084*/ 	.byte	0x00, 0xf5, 0x21, 0x00


	//----- nvinfo : EIATTR_KPARAM_INFO
	.align		4
.L_139:
        /*0088*/ 	.byte	0x04, 0x17
        /*008a*/ 	.short	(.L_141 - .L_140)
.L_140:
        /*008c*/ 	.word	0x00000000
        /*0090*/ 	.short	0x0003
        /*0092*/ 	.short	0x0018
        /*0094*/ 	.byte	0x00, 0xf0, 0x11, 0x00


	//----- nvinfo : EIATTR_KPARAM_INFO
	.align		4
.L_141:
        /*0098*/ 	.byte	0x04, 0x17
        /*009a*/ 	.short	(.L_143 - .L_142)
.L_142:
        /*009c*/ 	.word	0x00000000
        /*00a0*/ 	.short	0x0002
        /*00a2*/ 	.short	0x0010
        /*00a4*/ 	.byte	0x00, 0xf5, 0x21, 0x00


	//----- nvinfo : EIATTR_KPARAM_INFO
	.align		4
.L_143:
        /*00a8*/ 	.byte	0x04, 0x17
        /*00aa*/ 	.short	(.L_145 - .L_144)
.L_144:
        /*00ac*/ 	.word	0x00000000
        /*00b0*/ 	.short	0x0001
        /*00b2*/ 	.short	0x0008
        /*00b4*/ 	.byte	0x00, 0xf0, 0x21, 0x00


	//----- nvinfo : EIATTR_KPARAM_INFO
	.align		4
.L_145:
        /*00b8*/ 	.byte	0x04, 0x17
        /*00ba*/ 	.short	(.L_147 - .L_146)
.L_146:
        /*00bc*/ 	.word	0x00000000
        /*00c0*/ 	.short	0x0000
        /*00c2*/ 	.short	0x0000
        /*00c4*/ 	.byte	0x00, 0xf0, 0x11, 0x00


	//----- nvinfo : EIATTR_SPARSE_MMA_MASK
	.align		4
.L_147:
        /*00c8*/ 	.byte	0x03, 0x50
        /*00ca*/ 	.short	0x0000


	//----- nvinfo : EIATTR_MAXREG_COUNT
	.align		4
        /*00cc*/ 	.byte	0x03, 0x1b
        /*00ce*/ 	.short	0x00ff


	//----- nvinfo : EIATTR_NUM_BARRIERS
	.align		4
        /*00d0*/ 	.byte	0x02, 0x4c
        /*00d2*/ 	.byte	0x01
	.zero		1


	//----- nvinfo : EIATTR_MERCURY_ISA_VERSION
	.align		4
        /*00d4*/ 	.byte	0x03, 0x5f
        /*00d6*/ 	.short	0x0101


	//----- nvinfo : EIATTR_VRC_CTA_INIT_COUNT
	.align		4
        /*00d8*/ 	.byte	0x02, 0x4a
	.zero		1
	.zero		1


	//----- nvinfo : EIATTR_EXIT_INSTR_OFFSETS
	.align		4
        /*00dc*/ 	.byte	0x04, 0x1c
        /*00de*/ 	.short	(.L_149 - .L_148)


	//   ....[0]....
.L_148:
        /*00e0*/ 	.word	0x00003740


	//   ....[1]....
        /*00e4*/ 	.word	0x000038a0


	//----- nvinfo : EIATTR_CRS_STACK_SIZE
	.align		4
.L_149:
        /*00e8*/ 	.byte	0x04, 0x1e
        /*00ea*/ 	.short	(.L_151 - .L_150)
.L_150:
        /*00ec*/ 	.word	0x00000000


	//----- nvinfo : EIATTR_CBANK_PARAM_SIZE
	.align		4
.L_151:
        /*00f0*/ 	.byte	0x03, 0x19
        /*00f2*/ 	.short	0x0058


	//----- nvinfo : EIATTR_PARAM_CBANK
	.align		4
        /*00f4*/ 	.byte	0x04, 0x0a
        /*00f6*/ 	.short	(.L_153 - .L_152)
	.align		4
.L_152:
        /*00f8*/ 	.word	index@(.nv.constant0._Z32test_l_dsymv_generic_v6_ts_teslaidPdiS_idS_iS_ii)
        /*00fc*/ 	.short	0x0380
        /*00fe*/ 	.short	0x0058


	//----- nvinfo : EIATTR_SW_WAR
	.align		4
.L_153:
        /*0100*/ 	.byte	0x04, 0x36
        /*0102*/ 	.short	(.L_155 - .L_154)
.L_154:
        /*0104*/ 	.word	0x00000008
.L_155:


//--------------------- .nv.info._Z39test_l_dsymv_special_update_v6_ts_teslaidPdiS_idS_iS_i --------------------------
	.section	.nv.info._Z39test_l_dsymv_special_update_v6_ts_teslaidPdiS_idS_iS_i,"",@"SHT_CUDA_INFO"
	.sectionflags	@""
	.align	4


	//----- nvinfo : EIATTR_CUDA_API_VERSION
	.align		4
        /*0000*/ 	.byte	0x04, 0x37
        /*0002*/ 	.short	(.L_157 - .L_156)
.L_156:
        /*0004*/ 	.word	0x00000082


	//----- nvinfo : EIATTR_KPARAM_INFO
	.align		4
.L_157:
        /*0008*/ 	.byte	0x04, 0x17
        /*000a*/ 	.short	(.L_159 - .L_158)
.L_158:
        /*000c*/ 	.word	0x00000000
        /*0010*/ 	.short	0x000a
        /*0012*/ 	.short	0x0050
        /*0014*/ 	.byte	0x00, 0xf0, 0x11, 0x00


	//----- nvinfo : EIATTR_KPARAM_INFO
	.align		4
.L_159:
        /*0018*/ 	.byte	0x04, 0x17
        /*001a*/ 	.short	(.L_161 - .L_160)
.L_160:
        /*001c*/ 	.word	0x00000000
        /*0020*/ 	.short	0x0009
        /*0022*/ 	.short	0x0048
        /*0024*/ 	.byte	0x00, 0xf5, 0x21, 0x00


	//----- nvinfo : EIATTR_KPARAM_INFO
	.align		4
.L_161:
        /*0028*/ 	.byte	0x04, 0x17
        /*002a*/ 	.short	(.L_163 - .L_162)
.L_162:
        /*002c*/ 	.word	0x00000000
        /*0030*/ 	.short	0x0008
        /*0032*/ 	.short	0x0040
        /*0034*/ 	.byte	0x00, 0xf0, 0x11, 0x00


	//----- nvinfo : EIATTR_KPARAM_INFO
	.align		4
.L_163:
        /*0038*/ 	.byte	0x04, 0x17
        /*003a*/ 	.short	(.L_165 - .L_164)
.L_164:
        /*003c*/ 	.word	0x00000000
        /*0040*/ 	.short	0x0007
        /*0042*/ 	.short	0x0038
        /*0044*/ 	.byte	0x00, 0xf5, 0x21, 0x00


	//----- nvinfo : EIATTR_KPARAM_INFO
	.align		4
.L_165:
        /*0048*/ 	.byte	0x04, 0x17
        /*004a*/ 	.short	(.L_167 - .L_166)
.L_166:
        /*004c*/ 	.word	0x00000000
        /*0050*/ 	.short	0x0006
        /*0052*/ 	.short	0x0030
        /*0054*/ 	.byte	0x00, 0xf0, 0x21, 0x00


	//----- nvinfo : EIATTR_KPARAM_INFO
	.align		4
.L_167:
        /*0058*/ 	.byte	0x04, 0x17
        /*005a*/ 	.short	(.L_169 - .L_168)
.L_168:
        /*005c*/ 	.word	0x00000000
        /*0060*/ 	.short	0x0005
        /*0062*/ 	.short	0x0028
        /*0064*/ 	.byte	0x00, 0xf0, 0x11, 0x00


	//----- nvinfo : EIATTR_KPARAM_INFO
	.align		4
.L_169:
        /*0068*/ 	.byte	0x04, 0x17
        /*006a*/ 	.short	(.L_171 - .L_170)
.L_170:
        /*006c*/ 	.word	0x00000000
        /*0070*/ 	.short	0x0004
        /*0072*/ 	.short	0x0020
        /*0074*/ 	.byte	0x00, 0xf5, 0x21, 0x00


	//----- nvinfo : EIATTR_KPARAM_INFO
	.align		4
.L_171:
        /*0078*/ 	.byte	0x04, 0x17
        /*007a*/ 	.short	(.L_173 - .L_172)
.L_172:
        /*007c*/ 	.word	0x00000000
        /*0080*/ 	.short	0x0003
        /*0082*/ 	.short	0x0018
        /*0084*/ 	.byte	0x00, 0xf0, 0x11, 0x00


	//----- nvinfo : EIATTR_KPARAM_INFO
	.align		4
.L_173:
        /*0088*/ 	.byte	0x04, 0x17
        /*008a*/ 	.short	(.L_175 - .L_174)
.L_174:
        /*008c*/ 	.word	0x00000000
        /*0090*/ 	.short	0x0002
        /*0092*/ 	.short	0x0010
        /*0094*/ 	.byte	0x00, 0xf5, 0x21, 0x00


	//----- nvinfo : EIATTR_KPARAM_INFO
	.align		4
.L_175:
        /*0098*/ 	.byte	0x04, 0x17
        /*009a*/ 	.short	(.L_177 - .L_176)
.L_176:
        /*009c*/ 	.word	0x00000000
        /*00a0*/ 	.short	0x0001
        /*00a2*/ 	.short	0x0008
        /*00a4*/ 	.byte	0x00, 0xf0, 0x21, 0x00


	//----- nvinfo : EIATTR_KPARAM_INFO
	.align		4
.L_177:
        /*00a8*/ 	.byte	0x04, 0x17
        /*00aa*/ 	.short	(.L_179 - .L_178)
.L_178:
        /*00ac*/ 	.word	0x00000000
        /*00b0*/ 	.short	0x0000
        /*00b2*/ 	.short	0x0000
        /*00b4*/ 	.byte	0x00, 0xf0, 0x11, 0x00


	//----- nvinfo : EIATTR_SPARSE_MMA_MASK
	.align		4
.L_179:
        /*00b8*/ 	.byte	0x03, 0x50
        /*00ba*/ 	.short	0x0000


	//----- nvinfo : EIATTR_MAXREG_COUNT
	.align		4
        /*00bc*/ 	.byte	0x03, 0x1b
        /*00be*/ 	.short	0x00ff


	//----- nvinfo : EIATTR_MERCURY_ISA_VERSION
	.align		4
        /*00c0*/ 	.byte	0x03, 0x5f
        /*00c2*/ 	.short	0x0101


	//----- nvinfo : EIATTR_VRC_CTA_INIT_COUNT
	.align		4
        /*00c4*/ 	.byte	0x02, 0x4a
	.zero		1
	.zero		1


	//----- nvinfo : EIATTR_EXIT_INSTR_OFFSETS
	.align		4
        /*00c8*/ 	.byte	0x04, 0x1c
        /*00ca*/ 	.short	(.L_181 - .L_180)


	//   ....[0]....
.L_180:
        /*00cc*/ 	.word	0x00000760


	//   ....[1]....
        /*00d0*/ 	.word	0x00000810


	//----- nvinfo : EIATTR_CBANK_PARAM_SIZE
	.align		4
.L_181:
        /*00d4*/ 	.byte	0x03, 0x19
        /*00d6*/ 	.short	0x0054


	//----- nvinfo : EIATTR_PARAM_CBANK
	.align		4
        /*00d8*/ 	.byte	0x04, 0x0a
        /*00da*/ 	.short	(.L_183 - .L_182)
	.align		4
.L_182:
        /*00dc*/ 	.word	index@(.nv.constant0._Z39test_l_dsymv_special_update_v6_ts_teslaidPdiS_idS_iS_i)
        /*00e0*/ 	.short	0x0380
        /*00e2*/ 	.short	0x0054


	//----- nvinfo : EIATTR_SW_WAR
	.align		4
.L_183:
        /*00e4*/ 	.byte	0x04, 0x36
        /*00e6*/ 	.short	(.L_185 - .L_184)
.L_184:
        /*00e8*/ 	.word	0x00000008
.L_185:


//--------------------- .nv.info._Z32test_l_dsymv_special_v6_ts_teslaidPdiS_idS_iS_i --------------------------
	.section	.nv.info._Z32test_l_dsymv_special_v6_ts_teslaidPdiS_idS_iS_i,"",@"SHT_CUDA_INFO"
	.sectionflags	@""
	.align	4


	//----- nvinfo : EIATTR_CUDA_API_VERSION
	.align		4
        /*0000*/ 	.byte	0x04, 0x37
        /*0002*/ 	.short	(.L_187 - .L_186)
.L_186:
        /*0004*/ 	.word	0x00000082


	//----- nvinfo : EIATTR_KPARAM_INFO
	.align		4
.L_187:
        /*0008*/ 	.byte	0x04, 0x17
        /*000a*/ 	.short	(.L_189 - .L_188)
.L_188:
        /*000c*/ 	.word	0x00000000
        /*0010*/ 	.short	0x000a
        /*0012*/ 	.short	0x0050
        /*0014*/ 	.byte	0x00, 0xf0, 0x11, 0x00


	//----- nvinfo : EIATTR_KPARAM_INFO
	.align		4
.L_189:
        /*0018*/ 	.byte	0x04, 0x17
        /*001a*/ 	.short	(.L_191 - .L_190)
.L_190:
        /*001c*/ 	.word	0x00000000
        /*0020*/ 	.short	0x0009
        /*0022*/ 	.short	0x0048
        /*0024*/ 	.byte	0x00, 0xf5, 0x21, 0x00


	//----- nvinfo : EIATTR_KPARAM_INFO
	.align		4
.L_191:
        /*0028*/ 	.byte	0x04, 0x17
        /*002a*/ 	.short	(.L_193 - .L_192)
.L_192:
        /*002c*/ 	.word	0x00000000
        /*0030*/ 	.short	0x0008
        /*0032*/ 	.short	0x0040
        /*0034*/ 	.byte	0x00, 0xf0, 0x11, 0x00


	//----- nvinfo : EIATTR_KPARAM_INFO
	.align		4
.L_193:
        /*0038*/ 	.byte	0x04, 0x17
        /*003a*/ 	.short	(.L_195 - .L_194)
.L_194:
        /*003c*/ 	.word	0x00000000
        /*0040*/ 	.short	0x0007
        /*0042*/ 	.short	0x0038
        /*0044*/ 	.byte	0x00, 0xf5, 0x21, 0x00


	//----- nvinfo : EIATTR_KPARAM_INFO
	.align		4
.L_195:
        /*0048*/ 	.byte	0x04, 0x17
        /*004a*/ 	.short	(.L_197 - .L_196)
.L_196:
        /*004c*/ 	.word	0x00000000
        /*0050*/ 	.short	0x0006
        /*0052*/ 	.short	0x0030
        /*0054*/ 	.byte	0x00, 0xf0, 0x21, 0x00


	//----- nvinfo : EIATTR_KPARAM_INFO
	.align		4
.L_197:
        /*0058*/ 	.byte	0x04, 0x17
        /*005a*/ 	.short	(.L_199 - .L_198)
.L_198:
        /*005c*/ 	.word	0x00000000
        /*0060*/ 	.short	0x0005
        /*0062*/ 	.short	0x0028
        /*0064*/ 	.byte	0x00, 0xf0, 0x11, 0x00


	//----- nvinfo : EIATTR_KPARAM_INFO
	.align		4
.L_199:
        /*0068*/ 	.byte	0x04, 0x17
        /*006a*/ 	.short	(.L_201 - .L_200)
.L_200:
        /*006c*/ 	.word	0x00000000
        /*0070*/ 	.short	0x0004
        /*0072*/ 	.short	0x0020
        /*0074*/ 	.byte	0x00, 0xf5, 0x21, 0x00


	//----- nvinfo : EIATTR_KPARAM_INFO
	.align		4
.L_201:
        /*0078*/ 	.byte	0x04, 0x17
        /*007a*/ 	.short	(.L_203 - .L_202)
.L_202:
        /*007c*/ 	.word	0x00000000
        /*0080*/ 	.short	0x0003
        /*0082*/ 	.short	0x0018
        /*0084*/ 	.byte	0x00, 0xf0, 0x11, 0x00


	//----- nvinfo : EIATTR_KPARAM_INFO
	.align		4
.L_203:
        /*0088*/ 	.byte	0x04, 0x17
        /*008a*/ 	.short	(.L_205 - .L_204)
.L_204:
        /*008c*/ 	.word	0x00000000
        /*0090*/ 	.short	0x0002
        /*0092*/ 	.short	0x0010
        /*0094*/ 	.byte	0x00, 0xf5, 0x21, 0x00


	//----- nvinfo : EIATTR_KPARAM_INFO
	.align		4
.L_205:
        /*0098*/ 	.byte	0x04, 0x17
        /*009a*/ 	.short	(.L_207 - .L_206)
.L_206:
        /*009c*/ 	.word	0x00000000
        /*00a0*/ 	.short	0x0001
        /*00a2*/ 	.short	0x0008
        /*00a4*/ 	.byte	0x00, 0xf0, 0x21, 0x00


	//----- nvinfo : EIATTR_KPARAM_INFO
	.align		4
.L_207:
        /*00a8*/ 	.byte	0x04, 0x17
        /*00aa*/ 	.short	(.L_209 - .L_208)
.L_208:
        /*00ac*/ 	.word	0x00000000
        /*00b0*/ 	.short	0x0000
        /*00b2*/ 	.short	0x0000
        /*00b4*/ 	.byte	0x00, 0xf0, 0x11, 0x00


	//----- nvinfo : EIATTR_SPARSE_MMA_MASK
	.align		4
.L_209:
        /*00b8*/ 	.byte	0x03, 0x50
        /*00ba*/ 	.short	0x0000


	//----- nvinfo : EIATTR_MAXREG_COUNT
	.align		4
        /*00bc*/ 	.byte	0x03, 0x1b
        /*00be*/ 	.short	0x00ff


	//----- nvinfo : EIATTR_NUM_BARRIERS
	.align		4
        /*00c0*/ 	.byte	0x02, 0x4c
        /*00c2*/ 	.byte	0x01
	.zero		1


	//----- nvinfo : EIATTR_MERCURY_ISA_VERSION
	.align		4
        /*00c4*/ 	.byte	0x03, 0x5f
        /*00c6*/ 	.short	0x0101


	//----- nvinfo : EIATTR_VRC_CTA_INIT_COUNT
	.align		4
        /*00c8*/ 	.byte	0x02, 0x4a
	.zero		1
	.zero		1


	//----- nvinfo : EIATTR_EXIT_INSTR_OFFSETS
	.align		4
        /*00cc*/ 	.byte	0x04, 0x1c
        /*00ce*/ 	.short	(.L_211 - .L_210)


	//   ....[0]....
.L_210:
        /*00d0*/ 	.word	0x00003080


	//   ....[1]....
        /*00d4*/ 	.word	0x00003190


	//----- nvinfo : EIATTR_CRS_STACK_SIZE
	.align		4
.L_211:
        /*00d8*/ 	.byte	0x04, 0x1e
        /*00da*/ 	.short	(.L_213 - .L_212)
.L_212:
        /*00dc*/ 	.word	0x00000000


	//----- nvinfo : EIATTR_CBANK_PARAM_SIZE
	.align		4
.L_213:
        /*00e0*/ 	.byte	0x03, 0x19
        /*00e2*/ 	.short	0x0054


	//----- nvinfo : EIATTR_PARAM_CBANK
	.align		4
        /*00e4*/ 	.byte	0x04, 0x0a
        /*00e6*/ 	.short	(.L_215 - .L_214)
	.align		4
.L_214:
        /*00e8*/ 	.word	index@(.nv.constant0._Z32test_l_dsymv_special_v6_ts_teslaidPdiS_idS_iS_i)
        /*00ec*/ 	.short	0x0380
        /*00ee*/ 	.short	0x0054


	//----- nvinfo : EIATTR_SW_WAR
	.align		4
.L_215:
        /*00f0*/ 	.byte	0x04, 0x36
        /*00f2*/ 	.short	(.L_217 - .L_216)
.L_216:
        /*00f4*/ 	.word	0x00000008
.L_217:


//--------------------- .nv.callgraph             --------------------------
	.section	.nv.callgraph,"",@"SHT_CUDA_CALLGRAPH"
	.align	4
	.sectionentsize	8
	.align		4
        /*0000*/ 	.word	0x00000000
	.align		4
        /*0004*/ 	.word	0xffffffff
	.align		4
        /*0008*/ 	.word	0x00000000
	.align		4
        /*000c*/ 	.word	0xfffffffe
	.align		4
        /*0010*/ 	.word	0x00000000
	.align		4
        /*0014*/ 	.word	0xfffffffd
	.align		4
        /*0018*/ 	.word	0x00000000
	.align		4
        /*001c*/ 	.word	0xfffffffc


//--------------------- .text._Z32test_u_dsymv_special_v6_ts_teslaidPdiS_idS_i --------------------------
	.section	.text._Z32test_u_dsymv_special_v6_ts_teslaidPdiS_idS_i,"ax",@progbits
	.align	128
        .global         _Z32test_u_dsymv_special_v6_ts_teslaidPdiS_idS_i
        .type           _Z32test_u_dsymv_special_v6_ts_teslaidPdiS_idS_i,@function
        .size           _Z32test_u_dsymv_special_v6_ts_teslaidPdiS_idS_i,(.L_x_63 - _Z32test_u_dsymv_special_v6_ts_teslaidPdiS_idS_i)
        .other          _Z32test_u_dsymv_special_v6_ts_teslaidPdiS_idS_i,@"STO_CUDA_ENTRY STV_DEFAULT"
_Z32test_u_dsymv_special_v6_ts_teslaidPdiS_idS_i:
.text._Z32test_u_dsymv_special_v6_ts_teslaidPdiS_idS_i:
[----:B------:R-:W-:Y:S01]  /*0000*/  LDC R1, c[0x0][0x37c] ;  /* 0x0000df00ff017b82 */ /* 0x000fe20000000800 */
[----:B------:R-:W-:Y:S05]  /*0010*/  EXIT ;  /* 0x000000000000794d */ /* 0x000fea0003800000 */
.L_x_0:
[----:B------:R-:W-:-:S00]  /*0020*/  BRA `(.L_x_0) ;  /* 0xfffffffc00fc7947 */ /* 0x000fc0000383ffff */
[----:B------:R-:W-:-:S00]  /*0030*/  NOP ;  /* 0x0000000000007918 */ /* 0x000fc00000000000 */
        /* <DEDUP_REMOVED lines=12> */
.L_x_63:


//--------------------- .text._Z32test_u_dsymv_generic_v6_ts_teslaidPdiS_idS_iii --------------------------
	.section	.text._Z32test_u_dsymv_generic_v6_ts_teslaidPdiS_idS_iii,"ax",@progbits
	.align	128
        .global         _Z32test_u_dsymv_generic_v6_ts_teslaidPdiS_idS_iii
        .type           _Z32test_u_dsymv_generic_v6_ts_teslaidPdiS_idS_iii,@function
        .size           _Z32test_u_dsymv_generic_v6_ts_teslaidPdiS_idS_iii,(.L_x_64 - _Z32test_u_dsymv_generic_v6_ts_teslaidPdiS_idS_iii)
        .other          _Z32test_u_dsymv_generic_v6_ts_teslaidPdiS_idS_iii,@"STO_CUDA_ENTRY STV_DEFAULT"
_Z32test_u_dsymv_generic_v6_ts_teslaidPdiS_idS_iii:
.text._Z32test_u_dsymv_generic_v6_ts_teslaidPdiS_idS_iii:
[----:B------:R-:W-:Y:S01]  /*0000*/  LDC R1, c[0x0][0x37c] ;  /* 0x0000df00ff017b82 */ /* 0x000fe20000000800 */
[----:B------:R-:W-:Y:S05]  /*0010*/  EXIT ;  /* 0x000000000000794d */ /* 0x000fea0003800000 */
.L_x_1:
        /* <DEDUP_REMOVED lines=14> */
.L_x_64:


//--------------------- .text._Z39test_l_dsymv_generic_update_v6_ts_teslaidPdiS_idS_iS_i --------------------------
	.section	.text._Z39test_l_dsymv_generic_update_v6_ts_teslaidPdiS_idS_iS_i,"ax",@progbits
	.align	128
        .global         _Z39test_l_dsymv_generic_update_v6_ts_teslaidPdiS_idS_iS_i
        .type           _Z39test_l_dsymv_generic_update_v6_ts_teslaidPdiS_idS_iS_i,@function
        .size           _Z39test_l_dsymv_generic_update_v6_ts_teslaidPdiS_idS_iS_i,(.L_x_65 - _Z39test_l_dsymv_generic_update_v6_ts_teslaidPdiS_idS_iS_i)
        .other          _Z39test_l_dsymv_generic_update_v6_ts_teslaidPdiS_idS_iS_i,@"STO_CUDA_ENTRY STV_DEFAULT"
_Z39test_l_dsymv_generic_update_v6_ts_teslaidPdiS_idS_iS_i:
.text._Z39test_l_dsymv_generic_update_v6_ts_teslaidPdiS_idS_iS_i:
[----:B------:R-:W-:Y:S01]  /*0000*/  LDC R1, c[0x0][0x37c] ;  /* 0x0000df00ff017b82 */ /* 0x000fe20000000800 */
[----:B------:R-:W0:Y:S07]  /*0010*/  S2R R4, SR_CTAID.X ;  /* 0x0000000000047919 */ /* 0x000e2e0000002500 */
[----:B------:R-:W1:Y:S01]  /*0020*/  LDC R0, c[0x0][0x380] ;  /* 0x0000e000ff007b82 */ /* 0x000e620000000800 */
[----:B------:R-:W2:Y:S01]  /*0030*/  LDCU UR6, c[0x0][0x398] ;  /* 0x00007300ff0677ac */ /* 0x000ea20008000800 */
[----:B------:R-:W3:Y:S01]  /*0040*/  S2R R2, SR_TID.X ;  /* 0x0000000000027919 */ /* 0x000ee20000002100 */
[----:B------:R-:W4:Y:S05]  /*0050*/  LDCU.64 UR4, c[0x0][0x358] ;  /* 0x00006b00ff0477ac */ /* 0x000f2a0008000a00 */
[----:B------:R-:W5:Y:S01]  /*0060*/  LDC.64 R6, c[0x0][0x3c8] ;  /* 0x0000f200ff067b82 */ /* 0x000f620000000a00 */
[----:B0-----:R-:W-:-:S04]  /*0070*/  IMAD.SHL.U32 R5, R4, 0x40, RZ ;  /* 0x0000004004057824 */ /* 0x001fc800078e00ff */
[C---:B---3--:R-:W-:Y:S01]  /*0080*/  IMAD.IADD R3, R5.reuse, 0x1, R2 ;  /* 0x0000000105037824 */ /* 0x048fe200078e0202 */
[----:B-1----:R-:W-:-:S03]  /*0090*/  ISETP.GE.AND P0, PT, R5, R0, PT ;  /* 0x000000000500720c */ /* 0x002fc60003f06270 */
[----:B--2---:R-:W-:-:S04]  /*00a0*/  IMAD R9, R4, UR6, R3 ;  /* 0x0000000604097c24 */ /* 0x004fc8000f8e0203 */
[----:B-----5:R-:W-:Y:S01]  /*00b0*/  IMAD.WIDE.U32 R6, R9, 0x8, R6 ;  /* 0x0000000809067825 */ /* 0x020fe200078e0006 */
[----:B------:R-:W-:-:S05]  /*00c0*/  CS2R R8, SRZ ;  /* 0x0000000000087805 */ /* 0x000fca000001ff00 */
[----:B----4-:R-:W-:Y:S05]  /*00d0*/  @P0 BRA `(.L_x_2) ;  /* 0x0000000400980947 */ /* 0x010fea0003800000 */
[----:B------:R-:W-:Y:S02]  /*00e0*/  VIADDMNMX R2, R5, 0x40, R0, !PT ;  /* 0x0000004005027846 */ /* 0x000fe40007800100 */
[----:B------:R-:W-:Y:S02]  /*00f0*/  CS2R R8, SRZ ;  /* 0x0000000000087805 */ /* 0x000fe4000001ff00 */
[----:B------:R-:W-:-:S05]  /*0100*/  LOP3.LUT R5, RZ, R5, RZ, 0x33, !PT ;  /* 0x00000005ff057212 */ /* 0x000fca00078e33ff */
[----:B------:R-:W-:-:S05]  /*0110*/  IMAD.IADD R5, R2, 0x1, R5 ;  /* 0x0000000102057824 */ /* 0x000fca00078e0205 */
[C---:B------:R-:W-:Y:S02]  /*0120*/  ISETP.GE.U32.AND P1, PT, R5.reuse, 0x3c0, PT ;  /* 0x000003c00500780c */ /* 0x040fe40003f26070 */
[----:B------:R-:W-:-:S04]  /*0130*/  LEA.HI R2, R5, 0x1, RZ, 0x1a ;  /* 0x0000000105027811 */ /* 0x000fc800078fd0ff */
[----:B------:R-:W-:-:S04]  /*0140*/  LOP3.LUT R4, R2, 0xf, RZ, 0xc0, !PT ;  /* 0x0000000f02047812 */ /* 0x000fc800078ec0ff */
[----:B------:R-:W-:-:S03]  /*0150*/  ISETP.NE.AND P0, PT, R4, RZ, PT ;  /* 0x000000ff0400720c */ /* 0x000fc60003f05270 */
[----:B------:R-:W-:Y:S10]  /*0160*/  @!P1 BRA `(.L_x_3) ;  /* 0x0000000000a09947 */ /* 0x000ff40003800000 */
[----:B------:R-:W-:Y:S02]  /*0170*/  LOP3.LUT R5, R2, 0x7fffff0, RZ, 0xc0, !PT ;  /* 0x07fffff002057812 */ /* 0x000fe400078ec0ff */
[----:B------:R-:W-:-:S03]  /*0180*/  CS2R R8, SRZ ;  /* 0x0000000000087805 */ /* 0x000fc6000001ff00 */
[----:B------:R-:W-:-:S07]  /*0190*/  IMAD.MOV R5, RZ, RZ, -R5 ;  /* 0x000000ffff057224 */ /* 0x000fce00078e0a05 */
.L_x_4:
[----:B------:R-:W2:Y:S04]  /*01a0*/  LDG.E.64 R20, desc[UR4][R6.64] ;  /* 0x0000000406147981 */ /* 0x000ea8000c1e1b00 */
[----:B------:R-:W3:Y:S04]  /*01b0*/  LDG.E.64 R18, desc[UR4][R6.64+0x200] ;  /* 0x0002000406127981 */ /* 0x000ee8000c1e1b00 */
[----:B------:R-:W4:Y:S04]  /*01c0*/  LDG.E.64 R16, desc[UR4][R6.64+0x400] ;  /* 0x0004000406107981 */ /* 0x000f28000c1e1b00 */
[----:B------:R-:W5:Y:S04]  /*01d0*/  LDG.E.64 R14, desc[UR4][R6.64+0x600] ;  /* 0x00060004060e7981 */ /* 0x000f68000c1e1b00 */
[----:B------:R-:W5:Y:S04]  /*01e0*/  LDG.E.64 R12, desc[UR4][R6.64+0x800] ;  /* 0x00080004060c7981 */ /* 0x000f68000c1e1b00 */
[----:B------:R-:W5:Y:S04]  /*01f0*/  LDG.E.64 R10, desc[UR4][R6.64+0xa00] ;  /* 0x000a0004060a7981 */ /* 0x000f68000c1e1b00 */
[----:B------:R-:W5:Y:S04]  /*0200*/  LDG.E.64 R24, desc[UR4][R6.64+0xc00] ;  /* 0x000c000406187981 */ /* 0x000f68000c1e1b00 */
[----:B------:R-:W5:Y:S01]  /*0210*/  LDG.E.64 R22, desc[UR4][R6.64+0xe00] ;  /* 0x000e000406167981 */ /* 0x000f62000c1e1b00 */
[----:B--2---:R-:W-:-:S03]  /*0220*/  DADD R20, R20, R8 ;  /* 0x0000000014147229 */ /* 0x004fc60000000008 */
[----:B------:R-:W2:Y:S05]  /*0230*/  LDG.E.64 R8, desc[UR4][R6.64+0x1000] ;  /* 0x0010000406087981 */ /* 0x000eaa000c1e1b00 */
[----:B---3--:R-:W-:Y:S02]  /*0240*/  DADD R18, R20, R18 ;  /* 0x0000000014127229 */ /* 0x008fe40000000012 */
[----:B------:R-:W3:Y:S06]  /*0250*/  LDG.E.64 R20, desc[UR4][R6.64+0x1200] ;  /* 0x0012000406147981 */ /* 0x000eec000c1e1b00 */
[----:B----4-:R-:W-:-:S02]  /*0260*/  DADD R16, R18, R16 ;  /* 0x0000000012107229 */ /* 0x010fc40000000010 */
[----:B------:R-:W4:Y:S06]  /*0270*/  LDG.E.64 R18, desc[UR4][R6.64+0x1400] ;  /* 0x0014000406127981 */ /* 0x000f2c000c1e1b00 */
[----:B-----5:R-:W-:Y:S02]  /*0280*/  DADD R14, R16, R14 ;  /* 0x00000000100e7229 */ /* 0x020fe4000000000e */
[----:B------:R-:W5:Y:S06]  /*0290*/  LDG.E.64 R16, desc[UR4][R6.64+0x1600] ;  /* 0x0016000406107981 */ /* 0x000f6c000c1e1b00 */
[----:B------:R-:W-:-:S02]  /*02a0*/  DADD R12, R14, R12 ;  /* 0x000000000e0c7229 */ /* 0x000fc4000000000c */
[----:B------:R-:W5:Y:S06]  /*02b0*/  LDG.E.64 R14, desc[UR4][R6.64+0x1800] ;  /* 0x00180004060e7981 */ /* 0x000f6c000c1e1b00 */
[----:B------:R-:W-:Y:S02]  /*02c0*/  DADD R10, R12, R10 ;  /* 0x000000000c0a7229 */ /* 0x000fe4000000000a */
[----:B------:R-:W5:Y:S06]  /*02d0*/  LDG.E.64 R12, desc[UR4][R6.64+0x1a00] ;  /* 0x001a0004060c7981 */ /* 0x000f6c000c1e1b00 */
[----:B------:R-:W-:-:S02]  /*02e0*/  DADD R24, R10, R24 ;  /* 0x000000000a187229 */ /* 0x000fc40000000018 */
[----:B------:R-:W5:Y:S06]  /*02f0*/  LDG.E.64 R10, desc[UR4][R6.64+0x1c00] ;  /* 0x001c0004060a7981 */ /* 0x000f6c000c1e1b00 */
[----:B------:R-:W-:Y:S02]  /*0300*/  DADD R22, R24, R22 ;  /* 0x0000000018167229 */ /* 0x000fe40000000016 */
[----:B------:R0:W5:Y:S01]  /*0310*/  LDG.E.64 R24, desc[UR4][R6.64+0x1e00] ;  /* 0x001e000406187981 */ /* 0x000162000c1e1b00 */
[----:B------:R-:W-:-:S05]  /*0320*/  VIADD R5, R5, 0x10 ;  /* 0x0000001005057836 */ /* 0x000fca0000000000 */
[----:B------:R-:W-:Y:S02]  /*0330*/  ISETP.NE.AND P1, PT, R5, RZ, PT ;  /* 0x000000ff0500720c */ /* 0x000fe40003f25270 */
[----:B0-----:R-:W-:-:S05]  /*0340*/  IADD3 R6, P2, PT, R6, 0x2000, RZ ;  /* 0x0000200006067810 */ /* 0x001fca0007f5e0ff */
[----:B------:R-:W-:Y:S01]  /*0350*/  IMAD.X R7, RZ, RZ, R7, P2 ;  /* 0x000000ffff077224 */ /* 0x000fe200010e0607 */
[----:B--2---:R-:W-:-:S08]  /*0360*/  DADD R8, R22, R8 ;  /* 0x0000000016087229 */ /* 0x004fd00000000008 */
[----:B---3--:R-:W-:-:S08]  /*0370*/  DADD R8, R8, R20 ;  /* 0x0000000008087229 */ /* 0x008fd00000000014 */
[----:B----4-:R-:W-:-:S08]  /*0380*/  DADD R8, R8, R18 ;  /* 0x0000000008087229 */ /* 0x010fd00000000012 */
[----:B-----5:R-:W-:-:S08]  /*0390*/  DADD R8, R8, R16 ;  /* 0x0000000008087229 */ /* 0x020fd00000000010 */
[----:B------:R-:W-:-:S08]  /*03a0*/  DADD R8, R8, R14 ;  /* 0x0000000008087229 */ /* 0x000fd0000000000e */
[----:B------:R-:W-:-:S08]  /*03b0*/  DADD R8, R8, R12 ;  /* 0x0000000008087229 */ /* 0x000fd0000000000c */
[----:B------:R-:W-:-:S08]  /*03c0*/  DADD R8, R8, R10 ;  /* 0x0000000008087229 */ /* 0x000fd0000000000a */
[----:B------:R-:W-:Y:S01]  /*03d0*/  DADD R8, R8, R24 ;  /* 0x0000000008087229 */ /* 0x000fe20000000018 */
[----:B------:R-:W-:Y:S10]  /*03e0*/  @P1 BRA `(.L_x_4) ;  /* 0xfffffffc006c1947 */ /* 0x000ff4000383ffff */
.L_x_3:
[----:B------:R-:W-:Y:S05]  /*03f0*/  @!P0 BRA `(.L_x_2) ;  /* 0x0000000000d08947 */ /* 0x000fea0003800000 */
[----:B------:R-:W-:Y:S02]  /*0400*/  ISETP.GE.U32.AND P0, PT, R4, 0x8, PT ;  /* 0x000000080400780c */ /* 0x000fe40003f06070 */
[----:B------:R-:W-:-:S04]  /*0410*/  LOP3.LUT R24, R2, 0x7, RZ, 0xc0, !PT ;  /* 0x0000000702187812 */ /* 0x000fc800078ec0ff */
[----:B------:R-:W-:-:S07]  /*0420*/  ISETP.NE.AND P1, PT, R24, RZ, PT ;  /* 0x000000ff1800720c */ /* 0x000fce0003f25270 */
[----:B------:R-:W-:Y:S06]  /*0430*/  @!P0 BRA `(.L_x_5) ;  /* 0x0000000000508947 */ /* 0x000fec0003800000 */
        /* <DEDUP_REMOVED lines=8> */
[----:B--2---:R-:W-:-:S08]  /*04c0*/  DADD R22, R8, R22 ;  /* 0x0000000008167229 */ /* 0x004fd00000000016 */
[----:B---3--:R-:W-:-:S08]  /*04d0*/  DADD R20, R22, R20 ;  /* 0x0000000016147229 */ /* 0x008fd00000000014 */
[----:B----4-:R-:W-:-:S08]  /*04e0*/  DADD R18, R20, R18 ;  /* 0x0000000014127229 */ /* 0x010fd00000000012 */
[----:B-----5:R-:W-:-:S08]  /*04f0*/  DADD R16, R18, R16 ;  /* 0x0000000012107229 */ /* 0x020fd00000000010 */
[----:B------:R-:W-:-:S08]  /*0500*/  DADD R14, R16, R14 ;  /* 0x00000000100e7229 */ /* 0x000fd0000000000e */
[----:B------:R-:W-:-:S08]  /*0510*/  DADD R12, R14, R12 ;  /* 0x000000000e0c7229 */ /* 0x000fd0000000000c */
[----:B------:R-:W-:Y:S01]  /*0520*/  DADD R10, R12, R10 ;  /* 0x000000000c0a7229 */ /* 0x000fe2000000000a */
[----:B------:R-:W-:-:S05]  /*0530*/  IADD3 R12, P0, PT, R6, 0x1000, RZ ;  /* 0x00001000060c7810 */ /* 0x000fca0007f1e0ff */
[----:B------:R-:W-:Y:S02]  /*0540*/  IMAD.X R13, RZ, RZ, R7, P0 ;  /* 0x000000ffff0d7224 */ /* 0x000fe400000e0607 */
[----:B------:R-:W-:Y:S01]  /*0550*/  DADD R8, R10, R4 ;  /* 0x000000000a087229 */ /* 0x000fe20000000004 */
[----:B------:R-:W-:Y:S02]  /*0560*/  IMAD.MOV.U32 R6, RZ, RZ, R12 ;  /* 0x000000ffff067224 */ /* 0x000fe400078e000c */
[----:B------:R-:W-:-:S08]  /*0570*/  IMAD.MOV.U32 R7, RZ, RZ, R13 ;  /* 0x000000ffff077224 */ /* 0x000fd000078e000d */
.L_x_5:
        /* <DEDUP_REMOVED lines=8> */
[----:B------:R0:W5:Y:S01]  /*0600*/  LDG.E.64 R14, desc[UR4][R6.64+0x600] ;  /* 0x00060004060e7981 */ /* 0x000162000c1e1b00 */
[----:B--2---:R-:W-:-:S08]  /*0610*/  DADD R4, R8, R4 ;  /* 0x0000000008047229 */ /* 0x004fd00000000004 */
[----:B---3--:R-:W-:Y:S01]  /*0620*/  DADD R4, R4, R10 ;  /* 0x0000000004047229 */ /* 0x008fe2000000000a */
[----:B------:R-:W-:-:S05]  /*0630*/  IADD3 R10, P0, PT, R6, 0x800, RZ ;  /* 0x00000800060a7810 */ /* 0x000fca0007f1e0ff */
[----:B------:R-:W-:Y:S02]  /*0640*/  IMAD.X R11, RZ, RZ, R7, P0 ;  /* 0x000000ffff0b7224 */ /* 0x000fe400000e0607 */
[----:B----4-:R-:W-:Y:S01]  /*0650*/  DADD R4, R4, R12 ;  /* 0x0000000004047229 */ /* 0x010fe2000000000c */
[----:B0-----:R-:W-:Y:S02]  /*0660*/  IMAD.MOV.U32 R6, RZ, RZ, R10 ;  /* 0x000000ffff067224 */ /* 0x001fe400078e000a */
[----:B------:R-:W-:-:S05]  /*0670*/  IMAD.MOV.U32 R7, RZ, RZ, R11 ;  /* 0x000000ffff077224 */ /* 0x000fca00078e000b */
[----:B-----5:R-:W-:-:S11]  /*0680*/  DADD R8, R4, R14 ;  /* 0x0000000004087229 */ /* 0x020fd6000000000e */
.L_x_6:
[----:B------:R-:W-:Y:S05]  /*0690*/  @!P1 BRA `(.L_x_2) ;  /* 0x0000000000289947 */ /* 0x000fea0003800000 */
[----:B------:R-:W-:-:S07]  /*06a0*/  IMAD.MOV R2, RZ, RZ, -R2 ;  /* 0x000000ffff027224 */ /* 0x000fce00078e0a02 */
.L_x_7:
[----:B------:R-:W-:Y:S02]  /*06b0*/  IMAD.MOV.U32 R4, RZ, RZ, R6 ;  /* 0x000000ffff047224 */ /* 0x000fe400078e0006 */
[----:B------:R-:W-:-:S06]  /*06c0*/  IMAD.MOV.U32 R5, RZ, RZ, R7 ;  /* 0x000000ffff057224 */ /* 0x000fcc00078e0007 */
[----:B------:R-:W2:Y:S01]  /*06d0*/  LDG.E.64 R4, desc[UR4][R4.64] ;  /* 0x0000000404047981 */ /* 0x000ea2000c1e1b00 */
[----:B------:R-:W-:Y:S01]  /*06e0*/  VIADD R2, R2, 0x1 ;  /* 0x0000000102027836 */ /* 0x000fe20000000000 */
[----:B------:R-:W-:-:S04]  /*06f0*/  IADD3 R6, P1, PT, R6, 0x200, RZ ;  /* 0x0000020006067810 */ /* 0x000fc80007f3e0ff */
[----:B------:R-:W-:Y:S01]  /*0700*/  ISETP.NE.AND P0, PT, R2, RZ, PT ;  /* 0x000000ff0200720c */ /* 0x000fe20003f05270 */
[----:B------:R-:W-:Y:S01]  /*0710*/  IMAD.X R7, RZ, RZ, R7, P1 ;  /* 0x000000ffff077224 */ /* 0x000fe200008e0607 */
[----:B--2---:R-:W-:-:S11]  /*0720*/  DADD R8, R4, R8 ;  /* 0x0000000004087229 */ /* 0x004fd60000000008 */
[----:B------:R-:W-:Y:S05]  /*0730*/  @P0 BRA `(.L_x_7) ;  /* 0xfffffffc00dc0947 */ /* 0x000fea000383ffff */
.L_x_2:
[----:B------:R-:W0:Y:S02]  /*0740*/  LDCU UR6, c[0x0][0x3d0] ;  /* 0x00007a00ff0677ac */ /* 0x000e240008000800 */
[----:B0-----:R-:W-:-:S04]  /*0750*/  ISETP.GT.AND P0, PT, R3, UR6, PT ;  /* 0x0000000603007c0c */ /* 0x001fc8000bf04270 */
[----:B------:R-:W-:-:S13]  /*0760*/  ISETP.GE.OR P0, PT, R3, R0, !P0 ;  /* 0x000000000300720c */ /* 0x000fda0004706670 */
[----:B------:R-:W-:Y:S05]  /*0770*/  @P0 EXIT ;  /* 0x000000000000094d */ /* 0x000fea0003800000 */
[----:B------:R-:W0:Y:S01]  /*0780*/  LDC.64 R4, c[0x0][0x3b8] ;  /* 0x0000ee00ff047b82 */ /* 0x000e220000000a00 */
[----:B------:R-:W1:Y:S07]  /*0790*/  LDCU UR6, c[0x0][0x3c0] ;  /* 0x00007800ff0677ac */ /* 0x000e6e0008000800 */
[----:B------:R-:W2:Y:S01]  /*07a0*/  LDC.64 R6, c[0x0][0x3b0] ;  /* 0x0000ec00ff067b82 */ /* 0x000ea20000000a00 */
[----:B-1----:R-:W-:Y:S01]  /*07b0*/  IMAD R3, R3, UR6, RZ ;  /* 0x0000000603037c24 */ /* 0x002fe2000f8e02ff */
[----:B------:R-:W1:Y:S03]  /*07c0*/  LDCU.64 UR6, c[0x0][0x388] ;  /* 0x00007100ff0677ac */ /* 0x000e660008000a00 */
[----:B0-----:R-:W-:-:S05]  /*07d0*/  IMAD.WIDE R2, R3, 0x8, R4 ;  /* 0x0000000803027825 */ /* 0x001fca00078e0204 */
[----:B------:R-:W2:Y:S02]  /*07e0*/  LDG.E.64 R4, desc[UR4][R2.64] ;  /* 0x0000000402047981 */ /* 0x000ea4000c1e1b00 */
[----:B--2---:R-:W-:-:S08]  /*07f0*/  DMUL R4, R4, R6 ;  /* 0x0000000604047228 */ /* 0x004fd00000000000 */
[----:B-1----:R-:W-:-:S07]  /*0800*/  DFMA R4, R8, UR6, R4 ;  /* 0x0000000608047c2b */ /* 0x002fce0008000004 */
[----:B------:R-:W-:Y:S01]  /*0810*/  STG.E.64 desc[UR4][R2.64], R4 ;  /* 0x0000000402007986 */ /* 0x000fe2000c101b04 */
[----:B------:R-:W-:Y:S05]  /*0820*/  EXIT ;  /* 0x000000000000794d */ /* 0x000fea0003800000 */
.L_x_8:
        /* <DEDUP_REMOVED lines=13> */
.L_x_65:


//--------------------- .text._Z32test_l_dsymv_generic_v6_ts_teslaidPdiS_idS_iS_ii --------------------------
	.section	.text._Z32test_l_dsymv_generic_v6_ts_teslaidPdiS_idS_iS_ii,"ax",@progbits
	.align	128
        .global         _Z32test_l_dsymv_generic_v6_ts_teslaidPdiS_idS_iS_ii
        .type           _Z32test_l_dsymv_generic_v6_ts_teslaidPdiS_idS_iS_ii,@function
        .size           _Z32test_l_dsymv_generic_v6_ts_teslaidPdiS_idS_iS_ii,(.L_x_66 - _Z32test_l_dsymv_generic_v6_ts_teslaidPdiS_idS_iS_ii)
        .other          _Z32test_l_dsymv_generic_v6_ts_teslaidPdiS_idS_iS_ii,@"STO_CUDA_ENTRY STV_DEFAULT"
_Z32test_l_dsymv_generic_v6_ts_teslaidPdiS_idS_iS_ii:
.text._Z32test_l_dsymv_generic_v6_ts_teslaidPdiS_idS_iS_ii:
[----:B------:R-:W-:Y:S01]  /*0000*/  LDC R1, c[0x0][0x37c] ;  /* 0x0000df00ff017b82 */ /* 0x000fe20000000800 */
[----:B------:R-:W0:Y:S07]  /*0010*/  S2R R0, SR_TID.X ;  /* 0x0000000000007919 */ /* 0x000e2e0000002100 */
[----:B------:R-:W1:Y:S01]  /*0020*/  S2UR UR20, SR_CTAID.X ;  /* 0x00000000001479c3 */ /* 0x000e620000002500 */
[----:B------:R-:W2:Y:S01]  /*0030*/  LDCU UR21, c[0x0][0x3a8] ;  /* 0x00007500ff1577ac */ /* 0x000ea20008000800 */
[----:B------:R-:W3:Y:S01]  /*0040*/  S2R R3, SR_TID.Y ;  /* 0x0000000000037919 */ /* 0x000ee20000002200 */
[----:B------:R-:W4:Y:S05]  /*0050*/  LDCU UR6, c[0x0][0x370] ;  /* 0x00006e00ff0677ac */ /* 0x000f2a0008000800 */
[----:B------:R-:W5:Y:S01]  /*0060*/  S2UR UR12, SR_CgaCtaId ;  /* 0x00000000000c79c3 */ /* 0x000f620000008800 */
[----:B------:R-:W3:Y:S01]  /*0070*/  LDCU.64 UR10, c[0x0][0x3a0] ;  /* 0x00007400ff0a77ac */ /* 0x000ee20008000a00 */
[----:B------:R-:W0:Y:S01]  /*0080*/  LDCU UR5, c[0x0][0x398] ;  /* 0x00007300ff0577ac */ /* 0x000e220008000800 */
[----:B------:R-:W-:Y:S01]  /*0090*/  UMOV UR7, 0x400 ;  /* 0x0000040000077882 */ /* 0x000fe20000000000 */
[----:B------:R-:W0:Y:S01]  /*00a0*/  LDCU.64 UR18, c[0x0][0x358] ;  /* 0x00006b00ff1277ac */ /* 0x000e220008000a00 */
[----:B------:R-:W-:-:S02]  /*00b0*/  UIADD3 UR8, UPT, UPT, UR7, 0x2100, URZ ;  /* 0x0000210007087890 */ /* 0x000fc4000fffe0ff */
[----:B-1----:R-:W-:Y:S02]  /*00c0*/  USHF.L.U32 UR22, UR20, 0x6, URZ ;  /* 0x0000000614167899 */ /* 0x002fe400080006ff */
[----:B----4-:R-:W-:Y:S02]  /*00d0*/  UIADD3 UR6, UPT, UPT, UR6, -0x1, URZ ;  /* 0xffffffff06067890 */ /* 0x010fe4000fffe0ff */
[----:B--2---:R-:W-:Y:S02]  /*00e0*/  UIMAD UR9, UR22, UR21, URZ ;  /* 0x00000015160972a4 */ /* 0x004fe4000f8e02ff */
[----:B------:R-:W-:Y:S01]  /*00f0*/  UISETP.NE.AND UP0, UPT, UR20, UR6, UPT ;  /* 0x000000061400728c */ /* 0x000fe2000bf05270 */
[C---:B0-----:R-:W-:Y:S01]  /*0100*/  IMAD R2, R0.reuse, UR21, RZ ;  /* 0x0000001500027c24 */ /* 0x041fe2000f8e02ff */
[----:B------:R-:W-:Y:S01]  /*0110*/  UIMAD UR4, UR22, UR5, URZ ;  /* 0x00000005160472a4 */ /* 0x000fe2000f8e02ff */
[----:B------:R-:W-:Y:S01]  /*0120*/  IMAD.SHL.U32 R7, R0, 0x8, RZ ;  /* 0x0000000800077824 */ /* 0x000fe200078e00ff */
[----:B-----5:R-:W-:Y:S01]  /*0130*/  ULEA UR8, UR12, UR8, 0x18 ;  /* 0x000000080c087291 */ /* 0x020fe2000f8ec0ff */
[----:B------:R-:W-:Y:S01]  /*0140*/  IMAD.U32 R5, RZ, RZ, UR9 ;  /* 0x00000009ff057e24 */ /* 0x000fe2000f8e00ff */
[----:B------:R-:W-:Y:S01]  /*0150*/  SHF.R.S32.HI R4, RZ, 0x1f, R2 ;  /* 0x0000001fff047819 */ /* 0x000fe20000011402 */
[----:B---3--:R-:W-:Y:S01]  /*0160*/  IMAD R32, R3, 0x40, R0 ;  /* 0x0000004003207824 */ /* 0x008fe200078e0200 */
[----:B------:R-:W-:-:S04]  /*0170*/  IADD3 R2, P0, PT, R2, UR9, RZ ;  /* 0x0000000902027c10 */ /* 0x000fc8000ff1e0ff */
[----:B------:R-:W-:Y:S02]  /*0180*/  LEA.HI.X.SX32 R5, R5, R4, 0x1, P0 ;  /* 0x0000000405057211 */ /* 0x000fe400000f0eff */
[C---:B------:R-:W-:Y:S02]  /*0190*/  LEA R30, P0, R2.reuse, UR10, 0x3 ;  /* 0x0000000a021e7c11 */ /* 0x040fe4000f8018ff */
[----:B------:R-:W-:Y:S02]  /*01a0*/  SHF.R.U32.HI R9, RZ, 0x5, R32 ;  /* 0x00000005ff097819 */ /* 0x000fe40000011620 */
[----:B------:R-:W-:Y:S02]  /*01b0*/  LEA.HI.X R31, R2, UR11, R5, 0x3, P0 ;  /* 0x0000000b021f7c11 */ /* 0x000fe400080f1c05 */
[----:B------:R-:W-:Y:S01]  /*01c0*/  LOP3.LUT R2, R0, 0x1f, RZ, 0xc0, !PT ;  /* 0x0000001f00027812 */ /* 0x000fe200078ec0ff */
[----:B------:R-:W-:Y:S01]  /*01d0*/  IMAD R5, R9, UR5, RZ ;  /* 0x0000000509057c24 */ /* 0x000fe2000f8e02ff */
[----:B------:R-:W-:Y:S06]  /*01e0*/  BRA.U UP0, `(.L_x_9) ;  /* 0x00000001003c7547 */ /* 0x000fec000b800000 */
[----:B------:R-:W-:Y:S01]  /*01f0*/  ISETP.NE.AND P0, PT, R3, RZ, PT ;  /* 0x000000ff0300720c */ /* 0x000fe20003f05270 */
[----:B------:R-:W-:-:S12]  /*0200*/  BSSY.RECONVERGENT B0, `(.L_x_10) ;  /* 0x0000008000007945 */ /* 0x000fd80003800200 */
[----:B------:R-:W-:Y:S05]  /*0210*/  @P0 BRA `(.L_x_11) ;  /* 0x0000000000180947 */ /* 0x000fea0003800000 */
[----:B------:R-:W0:Y:S02]  /*0220*/  LDCU UR6, c[0x0][0x3d0] ;  /* 0x00007a00ff0677ac */ /* 0x000e240008000800 */
[----:B0-----:R-:W-:-:S13]  /*0230*/  ISETP.GT.AND P1, PT, R0, UR6, PT ;  /* 0x0000000600007c0c */ /* 0x001fda000bf24270 */
[----:B------:R0:W-:Y:S01]  /*0240*/  @P1 STS.64 [R7+UR8], RZ ;  /* 0x000000ff07001988 */ /* 0x0001e20008000a08 */
[----:B------:R-:W-:Y:S05]  /*0250*/  @P1 BRA `(.L_x_11) ;  /* 0x0000000000081947 */ /* 0x000fea0003800000 */
[----:B------:R-:W2:Y:S04]  /*0260*/  LDG.E.64 R10, desc[UR18][R30.64] ;  /* 0x000000121e0a7981 */ /* 0x000ea8000c1e1b00 */
[----:B--2---:R1:W-:Y:S02]  /*0270*/  STS.64 [R7+UR8], R10 ;  /* 0x0000000a07007988 */ /* 0x0043e40008000a08 */
.L_x_11:
[----:B------:R-:W-:Y:S05]  /*0280*/  BSYNC.RECONVERGENT B0 ;  /* 0x0000000000007941 */ /* 0x000fea0003800200 */
.L_x_10:
[----:B------:R-:W2:Y:S02]  /*0290*/  LDCU UR6, c[0x0][0x3d0] ;  /* 0x00007a00ff0677ac */ /* 0x000ea40008000800 */
[----:B--2---:R-:W-:-:S04]  /*02a0*/  VIMNMX R27, PT, PT, R2, UR6, PT ;  /* 0x00000006021b7c48 */ /* 0x004fc8000bfe0100 */
[--C-:B-1----:R-:W-:Y:S01]  /*02b0*/  SHF.R.S32.HI R11, RZ, 0x1f, R27.reuse ;  /* 0x0000001fff0b7819 */ /* 0x102fe2000001141b */
[----:B------:R-:W-:Y:S01]  /*02c0*/  IMAD.MOV.U32 R10, RZ, RZ, R27 ;  /* 0x000000ffff0a7224 */ /* 0x000fe200078e001b */
[----:B------:R-:W-:Y:S06]  /*02d0*/  BRA `(.L_x_12) ;  /* 0x0000000000247947 */ /* 0x000fec0003800000 */
.L_x_9:
[----:B------:R-:W-:Y:S01]  /*02e0*/  ISETP.NE.AND P0, PT, R3, RZ, PT ;  /* 0x000000ff0300720c */ /* 0x000fe20003f05270 */
[----:B------:R-:W-:-:S12]  /*02f0*/  BSSY.RECONVERGENT B0, `(.L_x_13) ;  /* 0x0000004000007945 */ /* 0x000fd80003800200 */
[----:B------:R-:W-:Y:S05]  /*0300*/  @P0 BRA `(.L_x_14) ;  /* 0x0000000000080947 */ /* 0x000fea0003800000 */
[----:B------:R-:W2:Y:S04]  /*0310*/  LDG.E.64 R10, desc[UR18][R30.64] ;  /* 0x000000121e0a7981 */ /* 0x000ea8000c1e1b00 */
[----:B--2---:R0:W-:Y:S02]  /*0320*/  STS.64 [R7+UR8], R10 ;  /* 0x0000000a07007988 */ /* 0x0041e40008000a08 */
.L_x_14:
[----:B------:R-:W-:Y:S05]  /*0330*/  BSYNC.RECONVERGENT B0 ;  /* 0x0000000000007941 */ /* 0x000fea0003800200 */
.L_x_13:
[----:B------:R-:W-:Y:S01]  /*0340*/  MOV R27, R2 ;  /* 0x00000002001b7202 */ /* 0x000fe20000000f00 */
[----:B0-----:R-:W-:Y:S02]  /*0350*/  IMAD.MOV.U32 R10, RZ, RZ, R2 ;  /* 0x000000ffff0a7224 */ /* 0x001fe400078e0002 */
[----:B------:R-:W-:-:S07]  /*0360*/  IMAD.MOV.U32 R11, RZ, RZ, RZ ;  /* 0x000000ffff0b7224 */ /* 0x000fce00078e00ff */
.L_x_12:
[----:B------:R-:W1:Y:S01]  /*0370*/  LDCU UR14, c[0x0][0x3d4] ;  /* 0x00007a80ff0e77ac */ /* 0x000e620008000800 */
[----:B------:R-:W-:Y:S01]  /*0380*/  LOP3.LUT P1, RZ, R3, UR20, RZ, 0xfc, !PT ;  /* 0x0000001403ff7c12 */ /* 0x000fe2000f82fcff */
[----:B------:R-:W-:Y:S01]  /*0390*/  IMAD.U32 R6, RZ, RZ, UR22 ;  /* 0x00000016ff067e24 */ /* 0x000fe2000f8e00ff */
[----:B------:R-:W-:Y:S01]  /*03a0*/  SHF.R.S32.HI R4, RZ, 0x1f, R5 ;  /* 0x0000001fff047819 */ /* 0x000fe20000011405 */
[----:B------:R-:W2:Y:S01]  /*03b0*/  LDCU.64 UR10, c[0x0][0x390] ;  /* 0x00007200ff0a77ac */ /* 0x000ea20008000a00 */
[----:B------:R-:W-:Y:S02]  /*03c0*/  IMAD R37, R9, 0x21, R2 ;  /* 0x0000002109257824 */ /* 0x000fe400078e0202 */
[----:B------:R-:W-:Y:S01]  /*03d0*/  IADD3 R13, P2, P3, R5, UR4, R6 ;  /* 0x00000004050d7c10 */ /* 0x000fe2000fb5e006 */
[----:B------:R-:W-:Y:S01]  /*03e0*/  USHF.R.S32.HI UR6, URZ, 0x1f, UR4 ;  /* 0x0000001fff067899 */ /* 0x000fe20008011404 */
[----:B-1----:R-:W-:-:S13]  /*03f0*/  ISETP.GT.OR P1, PT, R0, UR14, P1 ;  /* 0x0000000e00007c0c */ /* 0x002fda0008f24670 */
[----:B------:R1:W-:Y:S01]  /*0400*/  @!P1 STS.64 [R7+UR8], RZ ;  /* 0x000000ff07009988 */ /* 0x0003e20008000a08 */
[----:B------:R-:W-:Y:S02]  /*0410*/  IADD3 R6, P1, PT, R10, R13, RZ ;  /* 0x0000000d0a067210 */ /* 0x000fe40007f3e0ff */
[----:B------:R-:W-:Y:S01]  /*0420*/  IADD3.X R10, PT, PT, R4, UR6, RZ, P2, P3 ;  /* 0x00000006040a7c10 */ /* 0x000fe200097e64ff */
[----:B------:R-:W-:-:S04]  /*0430*/  ULEA UR6, UR12, UR7, 0x18 ;  /* 0x000000070c067291 */ /* 0x000fc8000f8ec0ff */
[----:B------:R-:W-:Y:S01]  /*0440*/  IMAD.X R11, R11, 0x1, R10, P1 ;  /* 0x000000010b0b7824 */ /* 0x000fe200008e060a */
[C---:B--2---:R-:W-:Y:S01]  /*0450*/  LEA R20, P1, R6.reuse, UR10, 0x3 ;  /* 0x0000000a06147c11 */ /* 0x044fe2000f8218ff */
[----:B------:R-:W-:Y:S01]  /*0460*/  USHF.L.U32 UR10, UR5, 0x3, URZ ;  /* 0x00000003050a7899 */ /* 0x000fe200080006ff */
[----:B------:R-:W-:Y:S02]  /*0470*/  LEA R37, R37, UR6, 0x3 ;  /* 0x0000000625257c11 */ /* 0x000fe4000f8e18ff */
[----:B------:R-:W-:Y:S01]  /*0480*/  LEA.HI.X R21, R6, UR11, R11, 0x3, P1 ;  /* 0x0000000b06157c11 */ /* 0x000fe200088f1c0b */
[----:B-1----:R-:W-:Y:S08]  /*0490*/  BRA.U UP0, `(.L_x_15) ;  /* 0x0000000100847547 */ /* 0x002ff0000b800000 */
[----:B------:R-:W1:Y:S01]  /*04a0*/  LDCU UR11, c[0x0][0x3d0] ;  /* 0x00007a00ff0b77ac */ /* 0x000e620008000800 */
[C---:B------:R-:W-:Y:S01]  /*04b0*/  VIADD R8, R9.reuse, 0x18 ;  /* 0x0000001809087836 */ /* 0x040fe20000000000 */
[C---:B------:R-:W-:Y:S01]  /*04c0*/  IADD3 R6, PT, PT, R9.reuse, 0x10, RZ ;  /* 0x0000001009067810 */ /* 0x040fe20007ffe0ff */
[----:B------:R-:W-:Y:S01]  /*04d0*/  VIADD R4, R9, 0x8 ;  /* 0x0000000809047836 */ /* 0x000fe20000000000 */
[----:B------:R-:W-:Y:S01]  /*04e0*/  MOV R23, UR5 ;  /* 0x0000000500177c02 */ /* 0x000fe20008000f00 */
[----:B------:R-:W-:Y:S02]  /*04f0*/  IMAD.U32 R25, RZ, RZ, UR10 ;  /* 0x0000000aff197e24 */ /* 0x000fe4000f8e00ff */
[----:B------:R-:W-:Y:S02]  /*0500*/  HFMA2 R18, -RZ, RZ, 0, 0 ;  /* 0x00000000ff127431 */ /* 0x000fe400000001ff */
[----:B------:R-:W-:Y:S02]  /*0510*/  IMAD.U32 R17, RZ, RZ, UR5 ;  /* 0x00000005ff117e24 */ /* 0x000fe4000f8e00ff */
[----:B------:R-:W-:-:S04]  /*0520*/  IMAD.WIDE R24, R25, 0x8, R20 ;  /* 0x0000000819187825 */ /* 0x000fc800078e0214 */
[----:B------:R-:W-:Y:S02]  /*0530*/  IMAD.MOV.U32 R14, RZ, RZ, 0x0 ;  /* 0x00000000ff0e7424 */ /* 0x000fe400078e00ff */
[----:B------:R-:W-:Y:S02]  /*0540*/  IMAD.MOV.U32 R15, RZ, RZ, 0x40c38780 ;  /* 0x40c38780ff0f7424 */ /* 0x000fe400078e00ff */
[----:B------:R-:W-:Y:S01]  /*0550*/  IMAD.MOV.U32 R12, RZ, RZ, 0x0 ;  /* 0x00000000ff0c7424 */ /* 0x000fe200078e00ff */
[----:B-1----:R-:W-:Y:S01]  /*0560*/  ISETP.GT.AND P3, PT, R6, UR11, PT ;  /* 0x0000000b06007c0c */ /* 0x002fe2000bf64270 */
[----:B------:R-:W-:Y:S01]  /*0570*/  IMAD.MOV.U32 R13, RZ, RZ, 0x40c38780 ;  /* 0x40c38780ff0d7424 */ /* 0x000fe200078e00ff */
[----:B------:R-:W-:Y:S01]  /*0580*/  ISETP.GT.AND P4, PT, R8, UR11, PT ;  /* 0x0000000b08007c0c */ /* 0x000fe2000bf84270 */
[----:B------:R-:W-:Y:S01]  /*0590*/  IMAD.MOV.U32 R19, RZ, RZ, 0x40c38780 ;  /* 0x40c38780ff137424 */ /* 0x000fe200078e00ff */
[----:B------:R-:W-:Y:S01]  /*05a0*/  ISETP.GT.AND P2, PT, R4, UR11, PT ;  /* 0x0000000b04007c0c */ /* 0x000fe2000bf44270 */
[----:B------:R-:W-:Y:S01]  /*05b0*/  IMAD.MOV.U32 R10, RZ, RZ, 0x0 ;  /* 0x00000000ff0a7424 */ /* 0x000fe200078e00ff */
[----:B------:R-:W-:Y:S01]  /*05c0*/  ISETP.GT.AND P1, PT, R9, UR11, PT ;  /* 0x0000000b09007c0c */ /* 0x000fe2000bf24270 */
[----:B------:R-:W-:-:S06]  /*05d0*/  IMAD.MOV.U32 R11, RZ, RZ, 0x40c38780 ;  /* 0x40c38780ff0b7424 */ /* 0x000fcc00078e00ff */
[----:B------:R-:W-:-:S04]  /*05e0*/  @!P3 IMAD.WIDE R16, R17, 0x40, R24 ;  /* 0x000000401110b825 */ /* 0x000fc800078e0218 */
[----:B------:R-:W-:Y:S01]  /*05f0*/  @!P4 IMAD.WIDE R22, R23, 0x80, R24 ;  /* 0x000000801716c825 */ /* 0x000fe200078e0218 */
[----:B------:R-:W2:Y:S04]  /*0600*/  @!P3 LDG.E.64 R14, desc[UR18][R16.64] ;  /* 0x00000012100eb981 */ /* 0x000ea8000c1e1b00 */
[----:B------:R-:W3:Y:S04]  /*0610*/  @!P2 LDG.E.64 R12, desc[UR18][R24.64] ;  /* 0x00000012180ca981 */ /* 0x000ee8000c1e1b00 */
[----:B------:R-:W4:Y:S04]  /*0620*/  @!P4 LDG.E.64 R18, desc[UR18][R22.64] ;  /* 0x000000121612c981 */ /* 0x000f28000c1e1b00 */
[----:B------:R1:W5:Y:S01]  /*0630*/  @!P1 LDG.E.64 R10, desc[UR18][R20.64] ;  /* 0x00000012140a9981 */ /* 0x000362000c1e1b00 */
[----:B------:R-:W-:-:S04]  /*0640*/  IMAD.MOV R27, RZ, RZ, -R27 ;  /* 0x000000ffff1b7224 */ /* 0x000fc800078e0a1b */
[----:B-1----:R-:W-:Y:S01]  /*0650*/  IMAD.WIDE R20, R27, 0x8, R20 ;  /* 0x000000081b147825 */ /* 0x002fe200078e0214 */
[----:B--2---:R1:W-:Y:S04]  /*0660*/  STS.64 [R37+0x1080], R14 ;  /* 0x0010800e25007388 */ /* 0x0043e80000000a00 */
[----:B---3--:R1:W-:Y:S04]  /*0670*/  STS.64 [R37+0x840], R12 ;  /* 0x0008400c25007388 */ /* 0x0083e80000000a00 */
[----:B----4-:R1:W-:Y:S04]  /*0680*/  STS.64 [R37+0x18c0], R18 ;  /* 0x0018c01225007388 */ /* 0x0103e80000000a00 */
[----:B-----5:R1:W-:Y:S01]  /*0690*/  STS.64 [R37], R10 ;  /* 0x0000000a25007388 */ /* 0x0203e20000000a00 */
[----:B------:R-:W-:Y:S05]  /*06a0*/  BRA `(.L_x_16) ;  /* 0x0000000000387947 */ /* 0x000fea0003800000 */
.L_x_15:
[----:B------:R-:W-:Y:S01]  /*06b0*/  MOV R11, UR10 ;  /* 0x0000000a000b7c02 */ /* 0x000fe20008000f00 */
[----:B------:R-:W-:Y:S01]  /*06c0*/  IMAD.U32 R13, RZ, RZ, UR5 ;  /* 0x00000005ff0d7e24 */ /* 0x000fe2000f8e00ff */
[----:B------:R-:W2:Y:S01]  /*06d0*/  LDG.E.64 R16, desc[UR18][R20.64] ;  /* 0x0000001214107981 */ /* 0x000ea2000c1e1b00 */
[----:B------:R-:W-:Y:S02]  /*06e0*/  IMAD.U32 R15, RZ, RZ, UR5 ;  /* 0x00000005ff0f7e24 */ /* 0x000fe4000f8e00ff */
[----:B------:R-:W-:-:S04]  /*06f0*/  IMAD.WIDE R10, R11, 0x8, R20 ;  /* 0x000000080b0a7825 */ /* 0x000fc800078e0214 */
[----:B------:R-:W-:Y:S02]  /*0700*/  IMAD.WIDE R12, R13, 0x40, R10 ;  /* 0x000000400d0c7825 */ /* 0x000fe400078e020a */
[----:B------:R-:W3:Y:S02]  /*0710*/  LDG.E.64 R10, desc[UR18][R10.64] ;  /* 0x000000120a0a7981 */ /* 0x000ee4000c1e1b00 */
[----:B------:R-:W-:Y:S02]  /*0720*/  IMAD.WIDE R14, R15, 0x40, R12 ;  /* 0x000000400f0e7825 */ /* 0x000fe400078e020c */
[----:B------:R-:W4:Y:S04]  /*0730*/  LDG.E.64 R12, desc[UR18][R12.64] ;  /* 0x000000120c0c7981 */ /* 0x000f28000c1e1b00 */
[----:B------:R-:W5:Y:S04]  /*0740*/  LDG.E.64 R14, desc[UR18][R14.64] ;  /* 0x000000120e0e7981 */ /* 0x000f68000c1e1b00 */
[----:B--2---:R2:W-:Y:S04]  /*0750*/  STS.64 [R37], R16 ;  /* 0x0000001025007388 */ /* 0x0045e80000000a00 */
[----:B---3--:R2:W-:Y:S04]  /*0760*/  STS.64 [R37+0x840], R10 ;  /* 0x0008400a25007388 */ /* 0x0085e80000000a00 */
[----:B----4-:R2:W-:Y:S04]  /*0770*/  STS.64 [R37+0x1080], R12 ;  /* 0x0010800c25007388 */ /* 0x0105e80000000a00 */
[----:B-----5:R2:W-:Y:S02]  /*0780*/  STS.64 [R37+0x18c0], R14 ;  /* 0x0018c00e25007388 */ /* 0x0205e40000000a00 */
.L_x_16:
[----:B------:R-:W-:Y:S01]  /*0790*/  BAR.SYNC.DEFER_BLOCKING 0x0 ;  /* 0x0000000000007b1d */ /* 0x000fe20000010000 */
[C---:B-12---:R-:W-:Y:S01]  /*07a0*/  IMAD.SHL.U32 R13, R9.reuse, 0x4, RZ ;  /* 0x00000004090d7824 */ /* 0x046fe200078e00ff */
[C---:B------:R-:W-:Y:S01]  /*07b0*/  LEA R8, R9.reuse, UR8, 0x5 ;  /* 0x0000000809087c11 */ /* 0x040fe2000f8e28ff */
[----:B------:R-:W-:Y:S01]  /*07c0*/  IMAD R34, R9, 0x84, R2 ;  /* 0x0000008409227824 */ /* 0x000fe200078e0202 */
[----:B------:R-:W-:Y:S01]  /*07d0*/  ISETP.GT.U32.AND P5, PT, R32, 0x1f, PT ;  /* 0x0000001f2000780c */ /* 0x000fe20003fa4070 */
[C---:B------:R-:W-:Y:S01]  /*07e0*/  VIADD R15, R13.reuse, 0x1 ;  /* 0x000000010d0f7836 */ /* 0x040fe20000000000 */
[-C--:B------:R-:W-:Y:S01]  /*07f0*/  ISETP.GE.U32.AND P1, PT, R13, R2.reuse, PT ;  /* 0x000000020d00720c */ /* 0x080fe20003f26070 */
[----:B------:R-:W-:Y:S01]  /*0800*/  IMAD R6, R2, 0x21, R13 ;  /* 0x0000002102067824 */ /* 0x000fe200078e020d */
[----:B------:R-:W-:Y:S01]  /*0810*/  LEA R34, R34, UR6, 0x3 ;  /* 0x0000000622227c11 */ /* 0x000fe2000f8e18ff */
[----:B------:R-:W-:Y:S01]  /*0820*/  IMAD.U32 R4, RZ, RZ, UR6 ;  /* 0x00000006ff047e24 */ /* 0x000fe2000f8e00ff */
[----:B------:R-:W-:Y:S01]  /*0830*/  ISETP.GE.U32.AND P2, PT, R15, R2, PT ;  /* 0x000000020f00720c */ /* 0x000fe20003f46070 */
[----:B------:R-:W-:Y:S01]  /*0840*/  BSSY.RECONVERGENT B0, `(.L_x_17) ;  /* 0x000002f000007945 */ /* 0x000fe20003800200 */
[----:B------:R-:W-:Y:S01]  /*0850*/  LEA R6, R6, UR6, 0x3 ;  /* 0x0000000606067c11 */ /* 0x000fe2000f8e18ff */
[----:B------:R-:W-:Y:S01]  /*0860*/  IMAD R36, R2, 0x108, R4 ;  /* 0x0000010802247824 */ /* 0x000fe200078e0204 */
[C---:B------:R-:W-:Y:S01]  /*0870*/  IADD3 R15, PT, PT, R13.reuse, 0x2, RZ ;  /* 0x000000020d0f7810 */ /* 0x040fe20007ffe0ff */
[----:B------:R-:W-:-:S02]  /*0880*/  VIADD R13, R13, 0x3 ;  /* 0x000000030d0d7836 */ /* 0x000fc40000000000 */
[----:B------:R-:W-:Y:S01]  /*0890*/  IMAD R33, R9, -0x18, R6 ;  /* 0xffffffe809217824 */ /* 0x000fe200078e0206 */
[-C--:B------:R-:W-:Y:S02]  /*08a0*/  ISETP.GE.U32.AND P3, PT, R15, R2.reuse, PT ;  /* 0x000000020f00720c */ /* 0x080fe40003f66070 */
[----:B------:R-:W-:Y:S01]  /*08b0*/  ISETP.GE.U32.AND P4, PT, R13, R2, PT ;  /* 0x000000020d00720c */ /* 0x000fe20003f86070 */
[----:B------:R-:W1:Y:S04]  /*08c0*/  @!P1 LDS.64 R10, [R34] ;  /* 0x00000000220a9984 */ /* 0x000e680000000a00 */
[----:B-1----:R-:W-:Y:S04]  /*08d0*/  @!P1 STS.64 [R6], R10 ;  /* 0x0000000a06009388 */ /* 0x002fe80000000a00 */
[----:B------:R-:W1:Y:S04]  /*08e0*/  @!P2 LDS.64 R16, [R34+0x108] ;  /* 0x000108002210a984 */ /* 0x000e680000000a00 */
[----:B-1----:R-:W-:Y:S04]  /*08f0*/  @!P2 STS.64 [R6+0x8], R16 ;  /* 0x000008100600a388 */ /* 0x002fe80000000a00 */
[----:B------:R-:W1:Y:S04]  /*0900*/  @!P3 LDS.64 R24, [R34+0x210] ;  /* 0x000210002218b984 */ /* 0x000e680000000a00 */
[----:B-1----:R-:W-:Y:S04]  /*0910*/  @!P3 STS.64 [R6+0x10], R24 ;  /* 0x000010180600b388 */ /* 0x002fe80000000a00 */
[----:B------:R-:W1:Y:S04]  /*0920*/  @!P4 LDS.64 R26, [R34+0x318] ;  /* 0x00031800221ac984 */ /* 0x000e680000000a00 */
[----:B-1----:R-:W-:Y:S01]  /*0930*/  @!P4 STS.64 [R6+0x18], R26 ;  /* 0x0000181a0600c388 */ /* 0x002fe20000000a00 */
[----:B------:R-:W-:Y:S06]  /*0940*/  BAR.SYNC.DEFER_BLOCKING 0x0 ;  /* 0x0000000000007b1d */ /* 0x000fec0000010000 */
[----:B------:R-:W-:Y:S04]  /*0950*/  LDS.64 R28, [R6] ;  /* 0x00000000061c7984 */ /* 0x000fe80000000a00 */
[----:B------:R-:W1:Y:S04]  /*0960*/  LDS.128 R12, [R8] ;  /* 0x00000000080c7984 */ /* 0x000e680000000c00 */
[----:B------:R-:W2:Y:S04]  /*0970*/  LDS.64 R38, [R6+0x8] ;  /* 0x0000080006267984 */ /* 0x000ea80000000a00 */
[----:B------:R-:W-:Y:S04]  /*0980*/  LDS.64 R22, [R6+0x10] ;  /* 0x0000100006167984 */ /* 0x000fe80000000a00 */
[----:B------:R-:W3:Y:S04]  /*0990*/  LDS.128 R16, [R8+0x10] ;  /* 0x0000100008107984 */ /* 0x000ee80000000c00 */
[----:B------:R-:W4:Y:S01]  /*09a0*/  LDS.64 R10, [R6+0x18] ;  /* 0x00001800060a7984 */ /* 0x000f220000000a00 */
[----:B-1----:R-:W-:-:S08]  /*09b0*/  DFMA R12, R28, R12, RZ ;  /* 0x0000000c1c0c722b */ /* 0x002fd000000000ff */
[----:B--2---:R-:W-:-:S08]  /*09c0*/  DFMA R12, R38, R14, R12 ;  /* 0x0000000e260c722b */ /* 0x004fd0000000000c */
[----:B---3--:R-:W-:-:S08]  /*09d0*/  DFMA R12, R22, R16, R12 ;  /* 0x00000010160c722b */ /* 0x008fd0000000000c */
[----:B----4-:R-:W-:Y:S01]  /*09e0*/  DFMA R12, R10, R18, R12 ;  /* 0x000000120a0c722b */ /* 0x010fe2000000000c */
[----:B------:R-:W-:Y:S01]  /*09f0*/  BAR.SYNC.DEFER_BLOCKING 0x0 ;  /* 0x0000000000007b1d */ /* 0x000fe20000010000 */
[----:B------:R-:W-:-:S05]  /*0a00*/  CS2R R10, SRZ ;  /* 0x00000000000a7805 */ /* 0x000fca000001ff00 */
[----:B------:R1:W-:Y:S02]  /*0a10*/  STS.64 [R33], R12 ;  /* 0x0000000c21007388 */ /* 0x0003e40000000a00 */
[----:B------:R-:W-:Y:S06]  /*0a20*/  BAR.SYNC.DEFER_BLOCKING 0x0 ;  /* 0x0000000000007b1d */ /* 0x000fec0000010000 */
[----:B------:R-:W-:Y:S05]  /*0a30*/  @P5 BRA `(.L_x_18) ;  /* 0x00000000003c5947 */ /* 0x000fea0003800000 */
[----:B------:R-:W-:Y:S04]  /*0a40*/  LDS.64 R18, [R36] ;  /* 0x0000000024127984 */ /* 0x000fe80000000a00 */
[----:B------:R-:W2:Y:S04]  /*0a50*/  LDS.64 R22, [R36+0x8] ;  /* 0x0000080024167984 */ /* 0x000ea80000000a00 */
[----:B------:R-:W3:Y:S04]  /*0a60*/  LDS.64 R16, [R36+0x10] ;  /* 0x0000100024107984 */ /* 0x000ee80000000a00 */
[----:B------:R-:W4:Y:S04]  /*0a70*/  LDS.64 R10, [R36+0x18] ;  /* 0x00001800240a7984 */ /* 0x000f280000000a00 */
[----:B-1----:R-:W1:Y:S04]  /*0a80*/  LDS.64 R12, [R36+0x20] ;  /* 0x00002000240c7984 */ /* 0x002e680000000a00 */
[----:B------:R-:W5:Y:S01]  /*0a90*/  LDS.64 R14, [R36+0x28] ;  /* 0x00002800240e7984 */ /* 0x000f620000000a00 */
[----:B--2---:R-:W-:-:S03]  /*0aa0*/  DADD R22, R18, R22 ;  /* 0x0000000012167229 */ /* 0x004fc60000000016 */
[----:B------:R-:W2:Y:S05]  /*0ab0*/  LDS.64 R18, [R36+0x30] ;  /* 0x0000300024127984 */ /* 0x000eaa0000000a00 */
[----:B---3--:R-:W-:Y:S01]  /*0ac0*/  DADD R22, R22, R16 ;  /* 0x0000000016167229 */ /* 0x008fe20000000010 */
[----:B------:R-:W3:Y:S07]  /*0ad0*/  LDS.64 R16, [R36+0x38] ;  /* 0x0000380024107984 */ /* 0x000eee0000000a00 */
[----:B----4-:R-:W-:-:S08]  /*0ae0*/  DADD R10, R22, R10 ;  /* 0x00000000160a7229 */ /* 0x010fd0000000000a */
[----:B-1----:R-:W-:-:S08]  /*0af0*/  DADD R10, R10, R12 ;  /* 0x000000000a0a7229 */ /* 0x002fd0000000000c */
[----:B-----5:R-:W-:-:S08]  /*0b00*/  DADD R10, R10, R14 ;  /* 0x000000000a0a7229 */ /* 0x020fd0000000000e */
[----:B--2---:R-:W-:-:S08]  /*0b10*/  DADD R10, R10, R18 ;  /* 0x000000000a0a7229 */ /* 0x004fd00000000012 */
[----:B---3--:R-:W-:-:S11]  /*0b20*/  DADD R10, R10, R16 ;  /* 0x000000000a0a7229 */ /* 0x008fd60000000010 */
.L_x_18:
[----:B------:R-:W-:Y:S05]  /*0b30*/  BSYNC.RECONVERGENT B0 ;  /* 0x0000000000007941 */ /* 0x000fea0003800200 */
.L_x_17:
[----:B------:R-:W-:Y:S01]  /*0b40*/  BAR.SYNC.DEFER_BLOCKING 0x0 ;  /* 0x0000000000007b1d */ /* 0x000fe20000010000 */
[----:B------:R-:W-:-:S05]  /*0b50*/  USHF.L.U32 UR11, UR5, 0x5, URZ ;  /* 0x00000005050b7899 */ /* 0x000fca00080006ff */
[----:B------:R-:W-:Y:S07]  /*0b60*/  BRA.U UP0, `(.L_x_19) ;  /* 0x0000000100b47547 */ /* 0x000fee000b800000 */
[----:B------:R-:W2:Y:S01]  /*0b70*/  LDCU UR15, c[0x0][0x3d0] ;  /* 0x00007a00ff0f77ac */ /* 0x000ea20008000800 */
[----:B-1----:R-:W-:Y:S01]  /*0b80*/  LOP3.LUT R12, R2, 0x20, RZ, 0xfc, !PT ;  /* 0x00000020020c7812 */ /* 0x002fe200078efcff */
[----:B------:R-:W-:Y:S01]  /*0b90*/  IMAD.U32 R25, RZ, RZ, UR10 ;  /* 0x0000000aff197e24 */ /* 0x000fe2000f8e00ff */
[----:B------:R-:W-:Y:S01]  /*0ba0*/  P2R R14, PR, RZ, 0x1 ;  /* 0x00000001ff0e7803 */ /* 0x000fe20000000000 */
[----:B------:R-:W-:Y:S01]  /*0bb0*/  USHF.R.S32.HI UR13, URZ, 0x1f, UR11 ;  /* 0x0000001fff0d7899 */ /* 0x000fe2000801140b */
[----:B------:R-:W-:Y:S01]  /*0bc0*/  IMAD.U32 R23, RZ, RZ, UR5 ;  /* 0x00000005ff177e24 */ /* 0x000fe2000f8e00ff */
[----:B------:R-:W-:Y:S01]  /*0bd0*/  IADD3 R16, PT, PT, R9, 0x28, RZ ;  /* 0x0000002809107810 */ /* 0x000fe20007ffe0ff */
[----:B------:R-:W-:Y:S01]  /*0be0*/  IMAD.MOV.U32 R15, RZ, RZ, 0x40f869f0 ;  /* 0x40f869f0ff0f7424 */ /* 0x000fe200078e00ff */
[----:B--2---:R-:W-:-:S05]  /*0bf0*/  VIMNMX R12, PT, PT, R12, UR15, PT ;  /* 0x0000000f0c0c7c48 */ /* 0x004fca000bfe0100 */
[----:B------:R-:W-:Y:S01]  /*0c00*/  VIADD R13, R12, UR11 ;  /* 0x0000000b0c0d7c36 */ /* 0x000fe20008000000 */
[----:B------:R-:W-:-:S03]  /*0c10*/  IADD3 R12, PT, PT, R9, 0x30, RZ ;  /* 0x00000030090c7810 */ /* 0x000fc60007ffe0ff */
[----:B------:R-:W-:-:S05]  /*0c20*/  IMAD.MOV R29, RZ, RZ, -R13 ;  /* 0x000000ffff1d7224 */ /* 0x000fca00078e0a0d */
[----:B------:R-:W-:Y:S02]  /*0c30*/  SHF.R.S32.HI R26, RZ, 0x1f, R29 ;  /* 0x0000001fff1a7819 */ /* 0x000fe4000001141d */
[----:B------:R-:W-:-:S04]  /*0c40*/  IADD3 R29, P0, P6, R29, UR11, R2 ;  /* 0x0000000b1d1d7c10 */ /* 0x000fc8000fe1e002 */
[----:B------:R-:W-:Y:S02]  /*0c50*/  IADD3.X R26, PT, PT, R26, UR13, RZ, P0, P6 ;  /* 0x0000000d1a1a7c10 */ /* 0x000fe400087ec4ff */
[----:B------:R-:W-:Y:S01]  /*0c60*/  ISETP.GT.AND P6, PT, R12, UR15, PT ;  /* 0x0000000f0c007c0c */ /* 0x000fe2000bfc4270 */
[----:B------:R-:W-:Y:S01]  /*0c70*/  IMAD.WIDE R12, R13, 0x8, R20 ;  /* 0x000000080d0c7825 */ /* 0x000fe200078e0214 */
[----:B------:R-:W-:-:S03]  /*0c80*/  ISETP.NE.AND P0, PT, R14, RZ, PT ;  /* 0x000000ff0e00720c */ /* 0x000fc60003f05270 */
[----:B------:R-:W-:Y:S02]  /*0c90*/  IMAD.MOV.U32 R14, RZ, RZ, 0x0 ;  /* 0x00000000ff0e7424 */ /* 0x000fe400078e00ff */
[----:B------:R-:W-:-:S06]  /*0ca0*/  IMAD.WIDE R24, R25, 0x8, R12 ;  /* 0x0000000819187825 */ /* 0x000fcc00078e020c */
[----:B------:R-:W-:-:S05]  /*0cb0*/  @!P6 IMAD.WIDE R22, R23, 0x40, R24 ;  /* 0x000000401716e825 */ /* 0x000fca00078e0218 */
[----:B------:R1:W2:Y:S01]  /*0cc0*/  @!P6 LDG.E.64 R14, desc[UR18][R22.64] ;  /* 0x00000012160ee981 */ /* 0x0002a2000c1e1b00 */
[----:B------:R-:W-:Y:S01]  /*0cd0*/  ISETP.GT.AND P6, PT, R16, UR15, PT ;  /* 0x0000000f10007c0c */ /* 0x000fe2000bfc4270 */
[----:B------:R-:W-:Y:S02]  /*0ce0*/  IMAD.MOV.U32 R16, RZ, RZ, 0x0 ;  /* 0x00000000ff107424 */ /* 0x000fe400078e00ff */
[----:B------:R-:W-:Y:S02]  /*0cf0*/  IMAD.MOV.U32 R17, RZ, RZ, 0x40f869f0 ;  /* 0x40f869f0ff117424 */ /* 0x000fe400078e00ff */
[----:B------:R-:W-:-:S08]  /*0d00*/  VIADD R18, R9, 0x38 ;  /* 0x0000003809127836 */ /* 0x000fd00000000000 */
[----:B------:R-:W3:Y:S01]  /*0d10*/  @!P6 LDG.E.64 R16, desc[UR18][R24.64] ;  /* 0x000000121810e981 */ /* 0x000ee2000c1e1b00 */
[----:B------:R-:W-:Y:S01]  /*0d20*/  ISETP.GT.AND P6, PT, R18, UR15, PT ;  /* 0x0000000f12007c0c */ /* 0x000fe2000bfc4270 */
[----:B------:R-:W-:Y:S01]  /*0d30*/  IMAD.U32 R21, RZ, RZ, UR5 ;  /* 0x00000005ff157e24 */ /* 0x000fe2000f8e00ff */
[----:B------:R-:W-:Y:S01]  /*0d40*/  MOV R18, 0x0 ;  /* 0x0000000000127802 */ /* 0x000fe20000000f00 */
[----:B------:R-:W-:Y:S02]  /*0d50*/  IMAD.MOV.U32 R19, RZ, RZ, 0x40f869f0 ;  /* 0x40f869f0ff137424 */ /* 0x000fe400078e00ff */
[----:B------:R-:W-:-:S08]  /*0d60*/  VIADD R27, R9, 0x20 ;  /* 0x00000020091b7836 */ /* 0x000fd00000000000 */
[----:B------:R-:W-:-:S05]  /*0d70*/  @!P6 IMAD.WIDE R20, R21, 0x80, R24 ;  /* 0x000000801514e825 */ /* 0x000fca00078e0218 */
[----:B------:R-:W4:Y:S01]  /*0d80*/  @!P6 LDG.E.64 R18, desc[UR18][R20.64] ;  /* 0x000000121412e981 */ /* 0x000f22000c1e1b00 */
[----:B------:R-:W-:Y:S01]  /*0d90*/  ISETP.GT.AND P6, PT, R27, UR15, PT ;  /* 0x0000000f1b007c0c */ /* 0x000fe2000bfc4270 */
[----:B-1----:R-:W-:Y:S02]  /*0da0*/  IMAD.MOV.U32 R22, RZ, RZ, 0x0 ;  /* 0x00000000ff167424 */ /* 0x002fe400078e00ff */
[----:B------:R-:W-:-:S10]  /*0db0*/  IMAD.MOV.U32 R23, RZ, RZ, 0x40f869f0 ;  /* 0x40f869f0ff177424 */ /* 0x000fd400078e00ff */
[----:B------:R-:W5:Y:S01]  /*0dc0*/  @!P6 LDG.E.64 R22, desc[UR18][R12.64] ;  /* 0x000000120c16e981 */ /* 0x000f62000c1e1b00 */
[----:B------:R-:W-:-:S04]  /*0dd0*/  LEA R28, P6, R29, R12, 0x3 ;  /* 0x0000000c1d1c7211 */ /* 0x000fc800078c18ff */
[----:B------:R-:W-:Y:S01]  /*0de0*/  LEA.HI.X R29, R29, R13, R26, 0x3, P6 ;  /* 0x0000000d1d1d7211 */ /* 0x000fe200030f1c1a */
[----:B--2---:R2:W-:Y:S04]  /*0df0*/  STS.64 [R37+0x1080], R14 ;  /* 0x0010800e25007388 */ /* 0x0045e80000000a00 */
[----:B---3--:R2:W-:Y:S04]  /*0e00*/  STS.64 [R37+0x840], R16 ;  /* 0x0008401025007388 */ /* 0x0085e80000000a00 */
[----:B----4-:R2:W-:Y:S04]  /*0e10*/  STS.64 [R37+0x18c0], R18 ;  /* 0x0018c01225007388 */ /* 0x0105e80000000a00 */
[----:B-----5:R2:W-:Y:S01]  /*0e20*/  STS.64 [R37], R22 ;  /* 0x0000001625007388 */ /* 0x0205e20000000a00 */
[----:B------:R-:W-:Y:S05]  /*0e30*/  BRA `(.L_x_20) ;  /* 0x0000000000487947 */ /* 0x000fea0003800000 */
.L_x_19:
[----:B-1----:R-:W-:Y:S01]  /*0e40*/  MOV R13, UR11 ;  /* 0x0000000b000d7c02 */ /* 0x002fe20008000f00 */
[----:B------:R-:W-:Y:S02]  /*0e50*/  IMAD.U32 R17, RZ, RZ, UR5 ;  /* 0x00000005ff117e24 */ /* 0x000fe4000f8e00ff */
[----:B------:R-:W-:Y:S02]  /*0e60*/  IMAD.U32 R19, RZ, RZ, UR5 ;  /* 0x00000005ff137e24 */ /* 0x000fe4000f8e00ff */
[----:B------:R-:W-:-:S04]  /*0e70*/  IMAD.WIDE R20, R13, 0x8, R20 ;  /* 0x000000080d147825 */ /* 0x000fc800078e0214 */
[----:B------:R-:W-:Y:S01]  /*0e80*/  IMAD.U32 R13, RZ, RZ, UR10 ;  /* 0x0000000aff0d7e24 */ /* 0x000fe2000f8e00ff */
[----:B------:R-:W2:Y:S03]  /*0e90*/  LDG.E.64 R14, desc[UR18][R20.64+0x100] ;  /* 0x00010012140e7981 */ /* 0x000ea6000c1e1b00 */
[----:B------:R-:W-:-:S04]  /*0ea0*/  IMAD.WIDE R12, R13, 0x8, R20 ;  /* 0x000000080d0c7825 */ /* 0x000fc800078e0214 */
[----:B------:R-:W-:Y:S02]  /*0eb0*/  IMAD.WIDE R16, R17, 0x40, R12 ;  /* 0x0000004011107825 */ /* 0x000fe400078e020c */
[----:B------:R-:W3:Y:S02]  /*0ec0*/  LDG.E.64 R12, desc[UR18][R12.64+0x100] ;  /* 0x000100120c0c7981 */ /* 0x000ee4000c1e1b00 */
[----:B------:R-:W-:Y:S02]  /*0ed0*/  IMAD.WIDE R18, R19, 0x40, R16 ;  /* 0x0000004013127825 */ /* 0x000fe400078e0210 */
[----:B------:R-:W4:Y:S04]  /*0ee0*/  LDG.E.64 R16, desc[UR18][R16.64+0x100] ;  /* 0x0001001210107981 */ /* 0x000f28000c1e1b00 */
[----:B------:R-:W5:Y:S01]  /*0ef0*/  LDG.E.64 R18, desc[UR18][R18.64+0x100] ;  /* 0x0001001212127981 */ /* 0x000f62000c1e1b00 */
[----:B------:R-:W-:Y:S01]  /*0f00*/  IMAD.MOV.U32 R28, RZ, RZ, R20 ;  /* 0x000000ffff1c7224 */ /* 0x000fe200078e0014 */
[----:B------:R-:W-:-:S02]  /*0f10*/  MOV R29, R21 ;  /* 0x00000015001d7202 */ /* 0x000fc40000000f00 */
[----:B--2---:R1:W-:Y:S04]  /*0f20*/  STS.64 [R37], R14 ;  /* 0x0000000e25007388 */ /* 0x0043e80000000a00 */
[----:B---3--:R1:W-:Y:S04]  /*0f30*/  STS.64 [R37+0x840], R12 ;  /* 0x0008400c25007388 */ /* 0x0083e80000000a00 */
[----:B----4-:R1:W-:Y:S04]  /*0f40*/  STS.64 [R37+0x1080], R16 ;  /* 0x0010801025007388 */ /* 0x0103e80000000a00 */
[----:B-----5:R1:W-:Y:S02]  /*0f50*/  STS.64 [R37+0x18c0], R18 ;  /* 0x0018c01225007388 */ /* 0x0203e40000000a00 */
.L_x_20:
[----:B------:R-:W-:Y:S06]  /*0f60*/  BAR.SYNC.DEFER_BLOCKING 0x0 ;  /* 0x0000000000007b1d */ /* 0x000fec0000010000 */
[----:B------:R-:W-:Y:S01]  /*0f70*/  BSSY.RECONVERGENT B0, `(.L_x_21) ;  /* 0x0000029000007945 */ /* 0x000fe20003800200 */
[----:B-12---:R-:W1:Y:S04]  /*0f80*/  @!P1 LDS.64 R16, [R34] ;  /* 0x0000000022109984 */ /* 0x006e680000000a00 */
[----:B-1----:R-:W-:Y:S01]  /*0f90*/  @!P1 STS.64 [R6], R16 ;  /* 0x0000001006009388 */ /* 0x002fe20000000a00 */
[----:B------:R-:W-:-:S03]  /*0fa0*/  ISETP.NE.AND P1, PT, R9, 0x1, PT ;  /* 0x000000010900780c */ /* 0x000fc60003f25270 */
[----:B------:R-:W1:Y:S04]  /*0fb0*/  @!P2 LDS.64 R24, [R34+0x108] ;  /* 0x000108002218a984 */ /* 0x000e680000000a00 */
[----:B-1----:R-:W-:Y:S04]  /*0fc0*/  @!P2 STS.64 [R6+0x8], R24 ;  /* 0x000008180600a388 */ /* 0x002fe80000000a00 */
[----:B------:R-:W1:Y:S04]  /*0fd0*/  @!P3 LDS.64 R38, [R34+0x210] ;  /* 0x000210002226b984 */ /* 0x000e680000000a00 */
[----:B-1----:R-:W-:Y:S04]  /*0fe0*/  @!P3 STS.64 [R6+0x10], R38 ;  /* 0x000010260600b388 */ /* 0x002fe80000000a00 */
[----:B------:R1:W2:Y:S02]  /*0ff0*/  @!P4 LDS.64 R40, [R34+0x318] ;  /* 0x000318002228c984 */ /* 0x0002a40000000a00 */
[----:B-1----:R-:W-:-:S02]  /*1000*/  CS2R R34, SRZ ;  /* 0x0000000000227805 */ /* 0x002fc4000001ff00 */
[----:B--2---:R-:W-:Y:S01]  /*1010*/  @!P4 STS.64 [R6+0x18], R40 ;  /* 0x000018280600c388 */ /* 0x004fe20000000a00 */
[----:B------:R-:W-:Y:S06]  /*1020*/  BAR.SYNC.DEFER_BLOCKING 0x0 ;  /* 0x0000000000007b1d */ /* 0x000fec0000010000 */
[----:B------:R-:W-:Y:S04]  /*1030*/  LDS.64 R26, [R6] ;  /* 0x00000000061a7984 */ /* 0x000fe80000000a00 */
[----:B------:R-:W1:Y:S04]  /*1040*/  LDS.128 R12, [R8+0x100] ;  /* 0x00010000080c7984 */ /* 0x000e680000000c00 */
        /* <DEDUP_REMOVED lines=8> */
[----:B------:R-:W-:Y:S06]  /*10d0*/  BAR.SYNC.DEFER_BLOCKING 0x0 ;  /* 0x0000000000007b1d */ /* 0x000fec0000010000 */
[----:B------:R1:W-:Y:S02]  /*10e0*/  STS.64 [R33], R12 ;  /* 0x0000000c21007388 */ /* 0x0003e40000000a00 */
[----:B------:R-:W-:Y:S06]  /*10f0*/  BAR.SYNC.DEFER_BLOCKING 0x0 ;  /* 0x0000000000007b1d */ /* 0x000fec0000010000 */
[----:B------:R-:W-:Y:S05]  /*1100*/  @P1 BRA `(.L_x_22) ;  /* 0x00000000003c1947 */ /* 0x000fea0003800000 */
[----:B------:R-:W-:Y:S04]  /*1110*/  LDS.64 R14, [R36] ;  /* 0x00000000240e7984 */ /* 0x000fe80000000a00 */
[----:B------:R-:W2:Y:S04]  /*1120*/  LDS.64 R22, [R36+0x8] ;  /* 0x0000080024167984 */ /* 0x000ea80000000a00 */
[----:B------:R-:W3:Y:S04]  /*1130*/  LDS.64 R20, [R36+0x10] ;  /* 0x0000100024147984 */ /* 0x000ee80000000a00 */
[----:B-1----:R-:W1:Y:S04]  /*1140*/  LDS.64 R12, [R36+0x18] ;  /* 0x00001800240c7984 */ /* 0x002e680000000a00 */
[----:B------:R-:W4:Y:S04]  /*1150*/  LDS.64 R18, [R36+0x20] ;  /* 0x0000200024127984 */ /* 0x000f280000000a00 */
[----:B------:R-:W5:Y:S04]  /*1160*/  LDS.64 R16, [R36+0x28] ;  /* 0x0000280024107984 */ /* 0x000f680000000a00 */
[----:B------:R-:W-:Y:S01]  /*1170*/  LDS.64 R34, [R36+0x38] ;  /* 0x0000380024227984 */ /* 0x000fe20000000a00 */
[----:B--2---:R-:W-:-:S03]  /*1180*/  DADD R22, R14, R22 ;  /* 0x000000000e167229 */ /* 0x004fc60000000016 */
[----:B------:R-:W2:Y:S05]  /*1190*/  LDS.64 R14, [R36+0x30] ;  /* 0x00003000240e7984 */ /* 0x000eaa0000000a00 */
[----:B---3--:R-:W-:-:S08]  /*11a0*/  DADD R20, R22, R20 ;  /* 0x0000000016147229 */ /* 0x008fd00000000014 */
[----:B-1----:R-:W-:-:S08]  /*11b0*/  DADD R12, R20, R12 ;  /* 0x00000000140c7229 */ /* 0x002fd0000000000c */
[----:B----4-:R-:W-:-:S08]  /*11c0*/  DADD R12, R12, R18 ;  /* 0x000000000c0c7229 */ /* 0x010fd00000000012 */
[----:B-----5:R-:W-:-:S08]  /*11d0*/  DADD R12, R12, R16 ;  /* 0x000000000c0c7229 */ /* 0x020fd00000000010 */
[----:B--2---:R-:W-:-:S08]  /*11e0*/  DADD R12, R12, R14 ;  /* 0x000000000c0c7229 */ /* 0x004fd0000000000e */
[----:B------:R-:W-:-:S11]  /*11f0*/  DADD R34, R12, R34 ;  /* 0x000000000c227229 */ /* 0x000fd60000000022 */
.L_x_22:
[----:B------:R-:W-:Y:S05]  /*1200*/  BSYNC.RECONVERGENT B0 ;  /* 0x0000000000007941 */ /* 0x000fea0003800200 */
.L_x_21:
[----:B------:R-:W-:Y:S01]  /*1210*/  BAR.SYNC.DEFER_BLOCKING 0x0 ;  /* 0x0000000000007b1d */ /* 0x000fe20000010000 */
[----:B-1----:R-:W-:-:S04]  /*1220*/  IMAD R13, RZ, RZ, -UR11 ;  /* 0x8000000bff0d7e24 */ /* 0x002fc8000f8e02ff */
[----:B------:R-:W-:-:S03]  /*1230*/  IMAD.WIDE R12, R13, 0x8, R28 ;  /* 0x000000080d0c7825 */ /* 0x000fc600078e021c */
[----:B------:R-:W-:Y:S01]  /*1240*/  BAR.SYNC.DEFER_BLOCKING 0x0 ;  /* 0x0000000000007b1d */ /* 0x000fe20000010000 */
[----:B------:R-:W-:-:S05]  /*1250*/  IADD3 R20, P2, PT, R12, 0x100, RZ ;  /* 0x000001000c147810 */ /* 0x000fca0007f5e0ff */
[----:B------:R-:W-:Y:S01]  /*1260*/  IMAD.X R21, RZ, RZ, R13, P2 ;  /* 0x000000ffff157224 */ /* 0x000fe200010e060d */
[----:B------:R-:W-:Y:S07]  /*1270*/  BRA.U UP0, `(.L_x_23) ;  /* 0x00000001009c7547 */ /* 0x000fee000b800000 */
[----:B------:R-:W1:Y:S01]  /*1280*/  LDCU UR11, c[0x0][0x3d0] ;  /* 0x00007a00ff0b77ac */ /* 0x000e620008000800 */
[----:B------:R-:W-:Y:S01]  /*1290*/  IMAD.MOV R15, RZ, RZ, -R2 ;  /* 0x000000ffff0f7224 */ /* 0x000fe200078e0a02 */
[----:B------:R-:W-:Y:S01]  /*12a0*/  MOV R17, UR10 ;  /* 0x0000000a00117c02 */ /* 0x000fe20008000f00 */
[----:B------:R-:W-:Y:S01]  /*12b0*/  VIADD R18, R9, 0x10 ;  /* 0x0000001009127836 */ /* 0x000fe20000000000 */
[----:B------:R-:W-:Y:S01]  /*12c0*/  MOV R19, UR5 ;  /* 0x0000000500137c02 */ /* 0x000fe20008000f00 */
[----:B------:R-:W-:Y:S01]  /*12d0*/  HFMA2 R25, -RZ, RZ, 2.484375, 3040 ;  /* 0x40f869f0ff197431 */ /* 0x000fe200000001ff */
[----:B------:R-:W-:Y:S01]  /*12e0*/  SHF.R.S32.HI R13, RZ, 0x1f, R15 ;  /* 0x0000001fff0d7819 */ /* 0x000fe2000001140f */
[----:B------:R-:W-:Y:S01]  /*12f0*/  IMAD.MOV.U32 R22, RZ, RZ, 0x0 ;  /* 0x00000000ff167424 */ /* 0x000fe200078e00ff */
[----:B------:R-:W-:Y:S01]  /*1300*/  MOV R39, 0x40f869f0 ;  /* 0x40f869f000277802 */ /* 0x000fe20000000f00 */
[----:B------:R-:W-:Y:S02]  /*1310*/  IMAD.MOV.U32 R23, RZ, RZ, 0x40f869f0 ;  /* 0x40f869f0ff177424 */ /* 0x000fe400078e00ff */
[----:B------:R-:W-:-:S02]  /*1320*/  IMAD.MOV.U32 R24, RZ, RZ, 0x0 ;  /* 0x00000000ff187424 */ /* 0x000fc400078e00ff */
[----:B------:R-:W-:Y:S02]  /*1330*/  IMAD.MOV.U32 R40, RZ, RZ, 0x0 ;  /* 0x00000000ff287424 */ /* 0x000fe400078e00ff */
[----:B------:R-:W-:Y:S02]  /*1340*/  IMAD.MOV.U32 R41, RZ, RZ, 0x40f869f0 ;  /* 0x40f869f0ff297424 */ /* 0x000fe400078e00ff */
[----:B------:R-:W-:Y:S01]  /*1350*/  IMAD.MOV.U32 R38, RZ, RZ, 0x0 ;  /* 0x00000000ff267424 */ /* 0x000fe200078e00ff */
[----:B-1----:R-:W-:Y:S02]  /*1360*/  VIMNMX R26, PT, PT, R2, UR11, PT ;  /* 0x0000000b021a7c48 */ /* 0x002fe4000bfe0100 */
[----:B------:R-:W-:Y:S02]  /*1370*/  ISETP.GT.AND P4, PT, R18, UR11, PT ;  /* 0x0000000b12007c0c */ /* 0x000fe4000bf84270 */
[----:B------:R-:W-:Y:S01]  /*1380*/  IADD3 R14, P2, PT, R26, R15, RZ ;  /* 0x0000000f1a0e7210 */ /* 0x000fe20007f5e0ff */
[----:B------:R-:W-:-:S03]  /*1390*/  VIADD R15, R9, 0x18 ;  /* 0x00000018090f7836 */ /* 0x000fc60000000000 */
[----:B------:R-:W-:Y:S02]  /*13a0*/  LEA.HI.X.SX32 R13, R26, R13, 0x1, P2 ;  /* 0x0000000d1a0d7211 */ /* 0x000fe400010f0eff */
[C---:B------:R-:W-:Y:S02]  /*13b0*/  LEA R12, P2, R14.reuse, R20, 0x3 ;  /* 0x000000140e0c7211 */ /* 0x040fe400078418ff */
[----:B------:R-:W-:Y:S01]  /*13c0*/  ISETP.GT.AND P6, PT, R15, UR11, PT ;  /* 0x0000000b0f007c0c */ /* 0x000fe2000bfc4270 */
[----:B------:R-:W-:Y:S01]  /*13d0*/  IMAD.U32 R15, RZ, RZ, UR5 ;  /* 0x00000005ff0f7e24 */ /* 0x000fe2000f8e00ff */
[----:B------:R-:W-:Y:S01]  /*13e0*/  LEA.HI.X R13, R14, R21, R13, 0x3, P2 ;  /* 0x000000150e0d7211 */ /* 0x000fe200010f1c0d */
[C---:B------:R-:W-:Y:S01]  /*13f0*/  VIADD R14, R9.reuse, 0x8 ;  /* 0x00000008090e7836 */ /* 0x040fe20000000000 */
[----:B------:R-:W-:Y:S01]  /*1400*/  ISETP.GT.AND P2, PT, R9, UR11, PT ;  /* 0x0000000b09007c0c */ /* 0x000fe2000bf44270 */
[----:B------:R-:W-:-:S03]  /*1410*/  IMAD.WIDE R16, R17, 0x8, R12 ;  /* 0x0000000811107825 */ /* 0x000fc600078e020c */
[----:B------:R-:W-:Y:S01]  /*1420*/  ISETP.GT.AND P3, PT, R14, UR11, PT ;  /* 0x0000000b0e007c0c */ /* 0x000fe2000bf64270 */
[----:B------:R-:W-:-:S04]  /*1430*/  IMAD.WIDE R14, R15, 0x40, R16 ;  /* 0x000000400f0e7825 */ /* 0x000fc800078e0210 */
[----:B------:R-:W-:Y:S01]  /*1440*/  IMAD.MOV R27, RZ, RZ, -R26 ;  /* 0x000000ffff1b7224 */ /* 0x000fe200078e0a1a */
[----:B------:R1:W5:Y:S01]  /*1450*/  @!P4 LDG.E.64 R22, desc[UR18][R14.64] ;  /* 0x000000120e16c981 */ /* 0x000362000c1e1b00 */
[----:B------:R-:W-:-:S03]  /*1460*/  @!P6 IMAD.WIDE R18, R19, 0x40, R14 ;  /* 0x000000401312e825 */ /* 0x000fc600078e020e */
[----:B------:R1:W5:Y:S04]  /*1470*/  @!P2 LDG.E.64 R40, desc[UR18][R12.64] ;  /* 0x000000120c28a981 */ /* 0x000368000c1e1b00 */
[----:B------:R1:W5:Y:S01]  /*1480*/  @!P6 LDG.E.64 R24, desc[UR18][R18.64] ;  /* 0x000000121218e981 */ /* 0x000362000c1e1b00 */
[----:B------:R-:W-:-:S03]  /*1490*/  IADD3 R21, P2, PT, R2, R27, RZ ;  /* 0x0000001b02157210 */ /* 0x000fc60007f5e0ff */
[----:B------:R1:W5:Y:S01]  /*14a0*/  @!P3 LDG.E.64 R38, desc[UR18][R16.64] ;  /* 0x000000121026b981 */ /* 0x000362000c1e1b00 */
[----:B------:R-:W-:Y:S02]  /*14b0*/  LEA R20, P3, R21, R12, 0x3 ;  /* 0x0000000c15147211 */ /* 0x000fe400078618ff */
[----:B------:R-:W-:-:S04]  /*14c0*/  LEA.HI.X.SX32 R26, R27, RZ, 0x1, P2 ;  /* 0x000000ff1b1a7211 */ /* 0x000fc800010f0eff */
[----:B------:R-:W-:Y:S01]  /*14d0*/  LEA.HI.X R21, R21, R13, R26, 0x3, P3 ;  /* 0x0000000d15157211 */ /* 0x000fe200018f1c1a */
[----:B------:R-:W-:Y:S06]  /*14e0*/  BRA `(.L_x_24) ;  /* 0x0000000000287947 */ /* 0x000fec0003800000 */
.L_x_23:
[----:B------:R-:W-:Y:S01]  /*14f0*/  IMAD.U32 R39, RZ, RZ, UR10 ;  /* 0x0000000aff277e24 */ /* 0x000fe2000f8e00ff */
[----:B------:R-:W-:Y:S01]  /*1500*/  MOV R25, UR5 ;  /* 0x0000000500197c02 */ /* 0x000fe20008000f00 */
[----:B------:R-:W-:Y:S01]  /*1510*/  IMAD.U32 R23, RZ, RZ, UR5 ;  /* 0x00000005ff177e24 */ /* 0x000fe2000f8e00ff */
[----:B------:R1:W5:Y:S01]  /*1520*/  LDG.E.64 R40, desc[UR18][R20.64] ;  /* 0x0000001214287981 */ /* 0x000362000c1e1b00 */
[----:B------:R-:W-:-:S04]  /*1530*/  IMAD.WIDE R38, R39, 0x8, R20 ;  /* 0x0000000827267825 */ /* 0x000fc800078e0214 */
[----:B------:R-:W-:Y:S02]  /*1540*/  IMAD.WIDE R22, R23, 0x40, R38 ;  /* 0x0000004017167825 */ /* 0x000fe400078e0226 */
[----:B------:R-:W5:Y:S02]  /*1550*/  LDG.E.64 R38, desc[UR18][R38.64] ;  /* 0x0000001226267981 */ /* 0x000f64000c1e1b00 */
[----:B------:R-:W-:Y:S02]  /*1560*/  IMAD.WIDE R24, R25, 0x40, R22 ;  /* 0x0000004019187825 */ /* 0x000fe400078e0216 */
[----:B------:R-:W5:Y:S04]  /*1570*/  LDG.E.64 R22, desc[UR18][R22.64] ;  /* 0x0000001216167981 */ /* 0x000f68000c1e1b00 */
[----:B-1----:R-:W5:Y:S02]  /*1580*/  LDG.E.64 R24, desc[UR18][R24.64] ;  /* 0x0000001218187981 */ /* 0x002f64000c1e1b00 */
.L_x_24:
[----:B------:R-:W-:Y:S01]  /*1590*/  BAR.SYNC.DEFER_BLOCKING 0x0 ;  /* 0x0000000000007b1d */ /* 0x000fe20000010000 */
[C---:B------:R-:W-:Y:S01]  /*15a0*/  IMAD R28, R9.reuse, -0x18, R8 ;  /* 0xffffffe8091c7824 */ /* 0x040fe200078e0208 */
[----:B------:R-:W-:Y:S02]  /*15b0*/  ISETP.NE.AND P3, PT, R9, 0x1, PT ;  /* 0x000000010900780c */ /* 0x000fe40003f65270 */
[----:B------:R-:W-:Y:S02]  /*15c0*/  ISETP.NE.AND P2, PT, R3, RZ, PT ;  /* 0x000000ff0300720c */ /* 0x000fe40003f45270 */
[----:B------:R-:W-:Y:S01]  /*15d0*/  BSSY.RECONVERGENT B0, `(.L_x_25) ;  /* 0x000002d000007945 */ /* 0x000fe20003800200 */
[----:B-1----:R-:W1:Y:S04]  /*15e0*/  LDS.64 R18, [R28] ;  /* 0x000000001c127984 */ /* 0x002e680000000a00 */
[----:B-----5:R-:W-:Y:S04]  /*15f0*/  STS.64 [R37], R40 ;  /* 0x0000002825007388 */ /* 0x020fe80000000a00 */
[----:B------:R-:W2:Y:S04]  /*1600*/  LDS.64 R16, [R28+0x40] ;  /* 0x000040001c107984 */ /* 0x000ea80000000a00 */
[----:B------:R-:W-:Y:S04]  /*1610*/  STS.64 [R37+0x840], R38 ;  /* 0x0008402625007388 */ /* 0x000fe80000000a00 */
[----:B------:R-:W3:Y:S04]  /*1620*/  LDS.64 R26, [R28+0x80] ;  /* 0x000080001c1a7984 */ /* 0x000ee80000000a00 */
[----:B------:R-:W-:Y:S04]  /*1630*/  STS.64 [R37+0x1080], R22 ;  /* 0x0010801625007388 */ /* 0x000fe80000000a00 */
[----:B------:R-:W4:Y:S04]  /*1640*/  LDS.64 R28, [R28+0xc0] ;  /* 0x0000c0001c1c7984 */ /* 0x000f280000000a00 */
[----:B------:R-:W-:Y:S01]  /*1650*/  STS.64 [R37+0x18c0], R24 ;  /* 0x0018c01825007388 */ /* 0x000fe20000000a00 */
[----:B------:R-:W-:Y:S06]  /*1660*/  BAR.SYNC.DEFER_BLOCKING 0x0 ;  /* 0x0000000000007b1d */ /* 0x000fec0000010000 */
[----:B-1----:R-:W-:-:S08]  /*1670*/  DFMA R18, R18, R40, RZ ;  /* 0x000000281212722b */ /* 0x002fd000000000ff */
[----:B--2---:R-:W-:Y:S01]  /*1680*/  DFMA R44, R16, R38, R18 ;  /* 0x00000026102c722b */ /* 0x004fe20000000012 */
[----:B------:R-:W-:Y:S07]  /*1690*/  LDS.64 R42, [R6] ;  /* 0x00000000062a7984 */ /* 0x000fee0000000a00 */
[----:B---3--:R-:W-:Y:S01]  /*16a0*/  DFMA R26, R26, R22, R44 ;  /* 0x000000161a1a722b */ /* 0x008fe2000000002c */
[----:B------:R-:W1:Y:S04]  /*16b0*/  LDS.128 R12, [R8+0x100] ;  /* 0x00010000080c7984 */ /* 0x000e680000000c00 */
[----:B------:R-:W2:Y:S03]  /*16c0*/  LDS.64 R40, [R6+0x8] ;  /* 0x0000080006287984 */ /* 0x000ea60000000a00 */
[----:B----4-:R-:W-:Y:S01]  /*16d0*/  DFMA R26, R28, R24, R26 ;  /* 0x000000181c1a722b */ /* 0x010fe2000000001a */
[----:B------:R-:W-:Y:S04]  /*16e0*/  LDS.128 R16, [R8+0x110] ;  /* 0x0001100008107984 */ /* 0x000fe80000000c00 */
[----:B------:R-:W-:Y:S01]  /*16f0*/  LDS.64 R38, [R6+0x18] ;  /* 0x0000180006267984 */ /* 0x000fe20000000a00 */
[----:B-1----:R-:W-:-:S03]  /*1700*/  DFMA R42, R42, R12, RZ ;  /* 0x0000000c2a2a722b */ /* 0x002fc600000000ff */
[----:B------:R-:W1:Y:S01]  /*1710*/  LDS.64 R12, [R6+0x10] ;  /* 0x00001000060c7984 */ /* 0x000e620000000a00 */
[----:B------:R-:W-:Y:S06]  /*1720*/  BAR.SYNC.DEFER_BLOCKING 0x0 ;  /* 0x0000000000007b1d */ /* 0x000fec0000010000 */
[----:B--2---:R-:W-:Y:S01]  /*1730*/  DFMA R14, R40, R14, R42 ;  /* 0x0000000e280e722b */ /* 0x004fe2000000002a */
[----:B------:R2:W-:Y:S07]  /*1740*/  STS.64 [R33], R26 ;  /* 0x0000001a21007388 */ /* 0x0005ee0000000a00 */
[----:B-1----:R-:W-:Y:S01]  /*1750*/  DFMA R12, R12, R16, R14 ;  /* 0x000000100c0c722b */ /* 0x002fe2000000000e */
[----:B------:R-:W-:-:S07]  /*1760*/  CS2R R14, SRZ ;  /* 0x00000000000e7805 */ /* 0x000fce000001ff00 */
[----:B------:R-:W-:Y:S01]  /*1770*/  DFMA R18, R38, R18, R12 ;  /* 0x000000122612722b */ /* 0x000fe2000000000c */
[----:B------:R-:W-:Y:S06]  /*1780*/  BAR.SYNC.DEFER_BLOCKING 0x0 ;  /* 0x0000000000007b1d */ /* 0x000fec0000010000 */
[----:B--2---:R-:W-:Y:S05]  /*1790*/  @P1 BRA `(.L_x_26) ;  /* 0x0000000000401947 */ /* 0x004fea0003800000 */
[----:B------:R-:W1:Y:S04]  /*17a0*/  LDS.64 R16, [R36] ;  /* 0x0000000024107984 */ /* 0x000e680000000a00 */
[----:B------:R-:W2:Y:S04]  /*17b0*/  LDS.64 R22, [R36+0x8] ;  /* 0x0000080024167984 */ /* 0x000ea80000000a00 */
[----:B------:R-:W3:Y:S04]  /*17c0*/  LDS.64 R14, [R36+0x10] ;  /* 0x00001000240e7984 */ /* 0x000ee80000000a00 */
[----:B------:R-:W4:Y:S04]  /*17d0*/  LDS.64 R8, [R36+0x18] ;  /* 0x0000180024087984 */ /* 0x000f280000000a00 */
[----:B------:R-:W5:Y:S01]  /*17e0*/  LDS.64 R12, [R36+0x20] ;  /* 0x00002000240c7984 */ /* 0x000f620000000a00 */
[----:B-1----:R-:W-:-:S03]  /*17f0*/  DADD R34, R16, R34 ;  /* 0x0000000010227229 */ /* 0x002fc60000000022 */
[----:B------:R-:W1:Y:S05]  /*1800*/  LDS.64 R16, [R36+0x28] ;  /* 0x0000280024107984 */ /* 0x000e6a0000000a00 */
[----:B--2---:R-:W-:Y:S01]  /*1810*/  DADD R34, R34, R22 ;  /* 0x0000000022227229 */ /* 0x004fe20000000016 */
[----:B------:R-:W2:Y:S07]  /*1820*/  LDS.64 R22, [R36+0x30] ;  /* 0x0000300024167984 */ /* 0x000eae0000000a00 */
[----:B---3--:R-:W-:Y:S01]  /*1830*/  DADD R34, R34, R14 ;  /* 0x0000000022227229 */ /* 0x008fe2000000000e */
[----:B------:R-:W3:Y:S07]  /*1840*/  LDS.64 R14, [R36+0x38] ;  /* 0x00003800240e7984 */ /* 0x000eee0000000a00 */
[----:B----4-:R-:W-:-:S08]  /*1850*/  DADD R8, R34, R8 ;  /* 0x0000000022087229 */ /* 0x010fd00000000008 */
[----:B-----5:R-:W-:-:S08]  /*1860*/  DADD R8, R8, R12 ;  /* 0x0000000008087229 */ /* 0x020fd0000000000c */
[----:B-1----:R-:W-:-:S08]  /*1870*/  DADD R8, R8, R16 ;  /* 0x0000000008087229 */ /* 0x002fd00000000010 */
[----:B--2---:R-:W-:-:S08]  /*1880*/  DADD R8, R8, R22 ;  /* 0x0000000008087229 */ /* 0x004fd00000000016 */
[----:B---3--:R-:W-:-:S11]  /*1890*/  DADD R14, R8, R14 ;  /* 0x00000000080e7229 */ /* 0x008fd6000000000e */
.L_x_26:
[----:B------:R-:W-:Y:S05]  /*18a0*/  BSYNC.RECONVERGENT B0 ;  /* 0x0000000000007941 */ /* 0x000fea0003800200 */
.L_x_25:
[----:B------:R-:W-:Y:S01]  /*18b0*/  BAR.SYNC.DEFER_BLOCKING 0x0 ;  /* 0x0000000000007b1d */ /* 0x000fe20000010000 */
[----:B------:R-:W-:-:S05]  /*18c0*/  CS2R R8, SRZ ;  /* 0x0000000000087805 */ /* 0x000fca000001ff00 */
[----:B------:R-:W-:Y:S01]  /*18d0*/  BSSY.RECONVERGENT B0, `(.L_x_27) ;  /* 0x0000014000007945 */ /* 0x000fe20003800200 */
[----:B------:R1:W-:Y:S01]  /*18e0*/  STS.64 [R33], R18 ;  /* 0x0000001221007388 */ /* 0x0003e20000000a00 */
[----:B------:R-:W-:Y:S06]  /*18f0*/  BAR.SYNC.DEFER_BLOCKING 0x0 ;  /* 0x0000000000007b1d */ /* 0x000fec0000010000 */
[----:B------:R-:W-:Y:S05]  /*1900*/  @P5 BRA `(.L_x_28) ;  /* 0x0000000000405947 */ /* 0x000fea0003800000 */
[----:B------:R-:W2:Y:S04]  /*1910*/  LDS.64 R16, [R36] ;  /* 0x0000000024107984 */ /* 0x000ea80000000a00 */
[----:B-1----:R-:W1:Y:S04]  /*1920*/  LDS.64 R18, [R36+0x8] ;  /* 0x0000080024127984 */ /* 0x002e680000000a00 */
[----:B------:R-:W3:Y:S04]  /*1930*/  LDS.64 R22, [R36+0x10] ;  /* 0x0000100024167984 */ /* 0x000ee80000000a00 */
[----:B------:R-:W4:Y:S04]  /*1940*/  LDS.64 R8, [R36+0x18] ;  /* 0x0000180024087984 */ /* 0x000f280000000a00 */
[----:B------:R-:W5:Y:S01]  /*1950*/  LDS.64 R12, [R36+0x20] ;  /* 0x00002000240c7984 */ /* 0x000f620000000a00 */
[----:B--2---:R-:W-:-:S03]  /*1960*/  DADD R16, R16, R10 ;  /* 0x0000000010107229 */ /* 0x004fc6000000000a */
[----:B------:R-:W2:Y:S05]  /*1970*/  LDS.64 R10, [R36+0x28] ;  /* 0x00002800240a7984 */ /* 0x000eaa0000000a00 */
[----:B-1----:R-:W-:Y:S02]  /*1980*/  DADD R18, R16, R18 ;  /* 0x0000000010127229 */ /* 0x002fe40000000012 */
[----:B------:R-:W1:Y:S06]  /*1990*/  LDS.64 R16, [R36+0x30] ;  /* 0x0000300024107984 */ /* 0x000e6c0000000a00 */
[----:B---3--:R-:W-:Y:S01]  /*19a0*/  DADD R18, R18, R22 ;  /* 0x0000000012127229 */ /* 0x008fe20000000016 */
[----:B------:R-:W3:Y:S07]  /*19b0*/  LDS.64 R22, [R36+0x38] ;  /* 0x0000380024167984 */ /* 0x000eee0000000a00 */
[----:B----4-:R-:W-:-:S08]  /*19c0*/  DADD R8, R18, R8 ;  /* 0x0000000012087229 */ /* 0x010fd00000000008 */
[----:B-----5:R-:W-:-:S08]  /*19d0*/  DADD R8, R8, R12 ;  /* 0x0000000008087229 */ /* 0x020fd0000000000c */
[----:B--2---:R-:W-:-:S08]  /*19e0*/  DADD R8, R8, R10 ;  /* 0x0000000008087229 */ /* 0x004fd0000000000a */
[----:B-1----:R-:W-:-:S08]  /*19f0*/  DADD R8, R8, R16 ;  /* 0x0000000008087229 */ /* 0x002fd00000000010 */
[----:B---3--:R-:W-:-:S11]  /*1a00*/  DADD R8, R8, R22 ;  /* 0x0000000008087229 */ /* 0x008fd60000000016 */
.L_x_28:
[----:B------:R-:W-:Y:S05]  /*1a10*/  BSYNC.RECONVERGENT B0 ;  /* 0x0000000000007941 */ /* 0x000fea0003800200 */
.L_x_27:
[----:B------:R-:W-:Y:S01]  /*1a20*/  BAR.SYNC.DEFER_BLOCKING 0x0 ;  /* 0x0000000000007b1d */ /* 0x000fe20000010000 */
[----:B------:R-:W-:Y:S01]  /*1a30*/  UIADD3 UR4, UPT, UPT, -UR4, URZ, URZ ;  /* 0x000000ff04047290 */ /* 0x000fe2000fffe1ff */
[----:B------:R-:W-:Y:S01]  /*1a40*/  IMAD.MOV R5, RZ, RZ, -R5 ;  /* 0x000000ffff057224 */ /* 0x000fe200078e0a05 */
[----:B------:R-:W-:Y:S01]  /*1a50*/  FSEL R34, R14, RZ, !P3 ;  /* 0x000000ff0e227208 */ /* 0x000fe20005800000 */
[----:B------:R-:W-:Y:S01]  /*1a60*/  IMAD.MOV R6, RZ, RZ, -R2 ;  /* 0x000000ffff067224 */ /* 0x000fe200078e0a02 */
[----:B------:R-:W-:Y:S01]  /*1a70*/  FSEL R14, R15, RZ, !P3 ;  /* 0x000000ff0f0e7208 */ /* 0x000fe20005800000 */
[----:B------:R-:W-:Y:S01]  /*1a80*/  IMAD R11, RZ, RZ, -UR9 ;  /* 0x80000009ff0b7e24 */ /* 0x000fe2000f8e02ff */
[----:B------:R-:W-:Y:S01]  /*1a90*/  USHF.R.S32.HI UR9, URZ, 0x1f, UR4 ;  /* 0x0000001fff097899 */ /* 0x000fe20008011404 */
[----:B------:R-:W-:Y:S02]  /*1aa0*/  SHF.R.S32.HI R2, RZ, 0x1f, R5 ;  /* 0x0000001fff027819 */ /* 0x000fe40000011405 */
[----:B-1----:R-:W-:Y:S01]  /*1ab0*/  IADD3 R18, P3, P4, R5, UR4, R6 ;  /* 0x0000000405127c10 */ /* 0x002fe2000fc7e006 */
[----:B------:R-:W-:Y:S01]  /*1ac0*/  IMAD.WIDE R30, R11, 0x8, R30 ;  /* 0x000000080b1e7825 */ /* 0x000fe200078e021e */
[----:B------:R-:W-:-:S02]  /*1ad0*/  ISETP.GE.U32.AND P1, PT, R32, 0x20, PT ;  /* 0x000000202000780c */ /* 0x000fc40003f26070 */
[----:B------:R-:W-:Y:S02]  /*1ae0*/  FSEL R34, R34, RZ, !P2 ;  /* 0x000000ff22227208 */ /* 0x000fe40005000000 */
[----:B------:R-:W-:Y:S02]  /*1af0*/  FSEL R35, R14, RZ, !P2 ;  /* 0x000000ff0e237208 */ /* 0x000fe40005000000 */
[----:B------:R-:W-:Y:S02]  /*1b00*/  SHF.R.S32.HI R5, RZ, 0x1f, R6 ;  /* 0x0000001fff057819 */ /* 0x000fe40000011406 */
[----:B------:R-:W-:Y:S02]  /*1b10*/  @!P2 FSEL R34, R8, R34, !P1 ;  /* 0x000000220822a208 */ /* 0x000fe40004800000 */
[----:B------:R-:W-:Y:S02]  /*1b20*/  @!P2 FSEL R35, R9, R35, !P1 ;  /* 0x000000230923a208 */ /* 0x000fe40004800000 */
[----:B------:R-:W-:Y:S01]  /*1b30*/  IADD3.X R22, PT, PT, R2, UR9, R5, P3, P4 ;  /* 0x0000000902167c10 */ /* 0x000fe20009fe8405 */
[----:B------:R-:W-:Y:S06]  /*1b40*/  BRA.U UP0, `(.L_x_29) ;  /* 0x0000000100207547 */ /* 0x000fec000b800000 */
[----:B------:R-:W1:Y:S02]  /*1b50*/  LDC R5, c[0x0][0x3d0] ;  /* 0x0000f400ff057b82 */ /* 0x000e640000000800 */
[----:B-1----:R-:W-:-:S13]  /*1b60*/  ISETP.GT.AND P1, PT, R0, R5, PT ;  /* 0x000000050000720c */ /* 0x002fda0003f24270 */
[--C-:B------:R-:W-:Y:S01]  /*1b70*/  @P1 SHF.R.S32.HI R2, RZ, 0x1f, R5.reuse ;  /* 0x0000001fff021819 */ /* 0x100fe20000011405 */
[----:B------:R-:W-:Y:S01]  /*1b80*/  @!P1 IMAD.MOV.U32 R17, RZ, RZ, RZ ;  /* 0x000000ffff119224 */ /* 0x000fe200078e00ff */
[----:B------:R-:W-:Y:S01]  /*1b90*/  @!P1 MOV R16, R0 ;  /* 0x0000000000109202 */ /* 0x000fe20000000f00 */
[----:B------:R-:W-:Y:S02]  /*1ba0*/  @P1 IMAD.MOV.U32 R16, RZ, RZ, R5 ;  /* 0x000000ffff101224 */ /* 0x000fe400078e0005 */
[----:B------:R-:W-:Y:S01]  /*1bb0*/  @P1 IMAD.MOV.U32 R17, RZ, RZ, R2 ;  /* 0x000000ffff111224 */ /* 0x000fe200078e0002 */
[----:B------:R-:W-:Y:S06]  /*1bc0*/  BRA `(.L_x_30) ;  /* 0x0000000000087947 */ /* 0x000fec0003800000 */
.L_x_29:
[----:B------:R-:W-:Y:S01]  /*1bd0*/  MOV R16, R0 ;  /* 0x0000000000107202 */ /* 0x000fe20000000f00 */
[----:B------:R-:W-:-:S07]  /*1be0*/  IMAD.MOV.U32 R17, RZ, RZ, RZ ;  /* 0x000000ffff117224 */ /* 0x000fce00078e00ff */
.L_x_30:
[----:B------:R-:W-:Y:S01]  /*1bf0*/  SHF.R.U32.HI R5, RZ, 0x4, R32 ;  /* 0x00000004ff057819 */ /* 0x000fe20000011620 */
[----:B------:R-:W-:Y:S01]  /*1c00*/  IMAD R2, R3, UR5, RZ ;  /* 0x0000000503027c24 */ /* 0x000fe2000f8e02ff */
[----:B------:R-:W-:Y:S01]  /*1c10*/  LOP3.LUT R23, R0, 0xf, RZ, 0xc0, !PT ;  /* 0x0000000f00177812 */ /* 0x000fe200078ec0ff */
[----:B------:R-:W-:Y:S01]  /*1c20*/  UISETP.NE.AND UP0, UPT, UR20, URZ, UPT ;  /* 0x000000ff1400728c */ /* 0x000fe2000bf05270 */
[----:B------:R-:W-:Y:S01]  /*1c30*/  LEA R6, R5, UR8, 0x5 ;  /* 0x0000000805067c11 */ /* 0x000fe2000f8e28ff */
[----:B------:R-:W1:Y:S01]  /*1c40*/  LDCU.64 UR8, c[0x0][0x3c8] ;  /* 0x00007900ff0877ac */ /* 0x000e620008000a00 */
[----:B------:R-:W-:Y:S01]  /*1c50*/  IMAD.SHL.U32 R19, R2, 0x4, RZ ;  /* 0x0000000402137824 */ /* 0x000fe200078e00ff */
[----:B------:R-:W-:Y:S01]  /*1c60*/  IADD3 R2, PT, PT, R0, UR22, RZ ;  /* 0x0000001600027c10 */ /* 0x000fe2000fffe0ff */
[----:B------:R-:W-:Y:S01]  /*1c70*/  IMAD R4, R23, 0x210, R4 ;  /* 0x0000021017047824 */ /* 0x000fe200078e0204 */
[----:B------:R-:W2:Y:S01]  /*1c80*/  LDS.128 R8, [R6] ;  /* 0x0000000006087984 */ /* 0x000ea20000000c00 */
[----:B------:R-:W-:Y:S01]  /*1c90*/  UIADD3 UR7, UPT, UPT, UR7, 0x2300, URZ ;  /* 0x0000230007077890 */ /* 0x000fe2000fffe0ff */
[--C-:B------:R-:W-:Y:S01]  /*1ca0*/  IADD3 R16, P1, P2, R16, R18, R19.reuse ;  /* 0x0000001210107210 */ /* 0x100fe20007a3e013 */
[----:B------:R-:W-:Y:S01]  /*1cb0*/  IMAD.MOV R18, RZ, RZ, -R0 ;  /* 0x000000ffff127224 */ /* 0x000fe200078e0a00 */
[----:B------:R-:W-:Y:S01]  /*1cc0*/  SHF.R.S32.HI R19, RZ, 0x1f, R19 ;  /* 0x0000001fff137819 */ /* 0x000fe20000011413 */
[----:B------:R3:W4:Y:S01]  /*1cd0*/  LDS.128 R12, [R6+0x10] ;  /* 0x00001000060c7984 */ /* 0x0007220000000c00 */
[----:B------:R-:W-:-:S02]  /*1ce0*/  ULEA UR12, UR12, UR7, 0x18 ;  /* 0x000000070c0c7291 */ /* 0x000fc4000f8ec0ff */
[----:B------:R-:W-:Y:S01]  /*1cf0*/  IADD3.X R19, PT, PT, R17, R22, R19, P1, P2 ;  /* 0x0000001611137210 */ /* 0x000fe20000fe4413 */
[----:B------:R-:W-:Y:S01]  /*1d00*/  UMOV UR4, URZ ;  /* 0x000000ff00047c82 */ /* 0x000fe20008000000 */
[----:B------:R-:W-:Y:S02]  /*1d10*/  LEA R20, P1, R16, R20, 0x3 ;  /* 0x0000001410147211 */ /* 0x000fe400078218ff */
[--C-:B---3--:R-:W-:Y:S02]  /*1d20*/  IADD3 R6, P2, P3, R2, R23, R18.reuse ;  /* 0x0000001702067210 */ /* 0x108fe40007b5e012 */
[----:B------:R-:W-:Y:S02]  /*1d30*/  SHF.R.S32.HI R2, RZ, 0x1f, R18 ;  /* 0x0000001fff027819 */ /* 0x000fe40000011412 */
[----:B------:R-:W-:Y:S02]  /*1d40*/  LEA.HI.X R21, R16, R21, R19, 0x3, P1 ;  /* 0x0000001510157211 */ /* 0x000fe400008f1c13 */
[----:B------:R-:W-:Y:S01]  /*1d50*/  IADD3.X R17, PT, PT, RZ, RZ, R2, P2, P3 ;  /* 0x000000ffff117210 */ /* 0x000fe200017e6402 */
[----:B------:R-:W-:Y:S01]  /*1d60*/  VIADD R2, R7, UR6 ;  /* 0x0000000607027c36 */ /* 0x000fe20008000000 */
[----:B-1----:R-:W-:-:S02]  /*1d70*/  LEA R28, P2, R6, UR8, 0x3 ;  /* 0x00000008061c7c11 */ /* 0x002fc4000f8418ff */
[----:B------:R-:W-:Y:S01]  /*1d80*/  IADD3 R36, P1, PT, R20, -0x100, RZ ;  /* 0xffffff0014247810 */ /* 0x000fe20007f3e0ff */
[----:B------:R-:W-:Y:S01]  /*1d90*/  IMAD R33, R3, 0x840, R2 ;  /* 0x0000084003217824 */ /* 0x000fe200078e0202 */
[----:B------:R-:W-:Y:S01]  /*1da0*/  LEA.HI.X R29, R6, UR9, R17, 0x3, P2 ;  /* 0x00000009061d7c11 */ /* 0x000fe200090f1c11 */
[----:B------:R-:W-:Y:S01]  /*1db0*/  IMAD R6, R5, 0x20, R4 ;  /* 0x0000002005067824 */ /* 0x000fe200078e0204 */
[----:B------:R-:W-:Y:S02]  /*1dc0*/  IADD3.X R37, PT, PT, R21, -0x1, RZ, P1, !PT ;  /* 0xffffffff15257810 */ /* 0x000fe40000ffe4ff */
[----:B------:R-:W-:Y:S01]  /*1dd0*/  LEA R2, R3, UR12, 0x5 ;  /* 0x0000000c03027c11 */ /* 0x000fe2000f8e28ff */
[----:B------:R-:W-:Y:S06]  /*1de0*/  BRA.U !UP0, `(.L_x_31) ;  /* 0x0000000908d07547 */ /* 0x000fec000b800000 */
[----:B------:R-:W-:Y:S04]  /*1df0*/  BSSY.RECONVERGENT B0, `(.L_x_32) ;  /* 0x0000008000007945 */ /* 0x000fe80003800200 */
[----:B------:R-:W-:Y:S05]  /*1e00*/  @P0 BRA `(.L_x_33) ;  /* 0x0000000000180947 */ /* 0x000fea0003800000 */
[----:B------:R-:W-:-:S13]  /*1e10*/  ISETP.GT.AND P1, PT, R0, UR14, PT ;  /* 0x0000000e00007c0c */ /* 0x000fda000bf24270 */
[----:B------:R-:W-:Y:S05]  /*1e20*/  @!P1 BRA `(.L_x_34) ;  /* 0x00000000000c9947 */ /* 0x000fea0003800000 */
[----:B------:R-:W3:Y:S04]  /*1e30*/  LDG.E.64 R16, desc[UR18][R30.64] ;  /* 0x000000121e107981 */ /* 0x000ee8000c1e1b00 */
[----:B---3--:R3:W-:Y:S01]  /*1e40*/  STS.64 [R7+UR12], R16 ;  /* 0x0000001007007988 */ /* 0x0087e20008000a0c */
[----:B------:R-:W-:Y:S05]  /*1e50*/  BRA `(.L_x_33) ;  /* 0x0000000000047947 */ /* 0x000fea0003800000 */
.L_x_34:
[----:B------:R1:W-:Y:S02]  /*1e60*/  STS.64 [R7+UR12], RZ ;  /* 0x000000ff07007988 */ /* 0x0003e40008000a0c */
.L_x_33:
[----:B------:R-:W-:Y:S05]  /*1e70*/  BSYNC.RECONVERGENT B0 ;  /* 0x0000000000007941 */ /* 0x000fea0003800200 */
.L_x_32:
[----:B------:R-:W-:Y:S01]  /*1e80*/  BAR.SYNC.DEFER_BLOCKING 0x0 ;  /* 0x0000000000007b1d */ /* 0x000fe20000010000 */
[----:B------:R-:W-:-:S04]  /*1e90*/  IMAD.U32 R25, RZ, RZ, UR5 ;  /* 0x00000005ff197e24 */ /* 0x000fc8000f8e00ff */
[----:B------:R-:W-:Y:S01]  /*1ea0*/  IMAD.WIDE R24, R25, 0x8, R20 ;  /* 0x0000000819187825 */ /* 0x000fe200078e0214 */
[----:B------:R-:W-:Y:S01]  /*1eb0*/  MOV R41, UR5 ;  /* 0x0000000500297c02 */ /* 0x000fe20008000f00 */
[----:B------:R-:W5:Y:S04]  /*1ec0*/  LDG.E.64 R42, desc[UR18][R20.64+-0x100] ;  /* 0xffff0012142a7981 */ /* 0x000f68000c1e1b00 */
[----:B------:R-:W2:Y:S01]  /*1ed0*/  LDG.E.64 R22, desc[UR18][R24.64+-0x100] ;  /* 0xffff001218167981 */ /* 0x000ea2000c1e1b00 */
[----:B------:R-:W-:-:S03]  /*1ee0*/  IMAD.WIDE R40, R41, 0x8, R24 ;  /* 0x0000000829287825 */ /* 0x000fc600078e0218 */
[----:B------:R-:W0:Y:S01]  /*1ef0*/  LDS.64 R18, [R2] ;  /* 0x0000000002127984 */ /* 0x000e220000000a00 */
[----:B---3--:R-:W-:-:S04]  /*1f00*/  IMAD.U32 R17, RZ, RZ, UR5 ;  /* 0x00000005ff117e24 */ /* 0x008fc8000f8e00ff */
[----:B------:R-:W-:Y:S02]  /*1f10*/  IMAD.WIDE R16, R17, 0x8, R40 ;  /* 0x0000000811107825 */ /* 0x000fe400078e0228 */
[----:B------:R-:W3:Y:S04]  /*1f20*/  LDG.E.64 R40, desc[UR18][R40.64+-0x100] ;  /* 0xffff001228287981 */ /* 0x000ee8000c1e1b00 */
[----:B------:R-:W4:Y:S01]  /*1f30*/  LDG.E.64 R38, desc[UR18][R16.64+-0x100] ;  /* 0xffff001210267981 */ /* 0x000f22000c1e1b00 */
[----:B------:R-:W-:-:S04]  /*1f40*/  IMAD.U32 R27, RZ, RZ, UR5 ;  /* 0x00000005ff1b7e24 */ /* 0x000fc8000f8e00ff */
[----:B------:R-:W-:-:S04]  /*1f50*/  IMAD.WIDE R26, R27, 0x68, R16 ;  /* 0x000000681b1a7825 */ /* 0x000fc800078e0210 */
[----:B------:R-:W-:-:S04]  /*1f60*/  IMAD.U32 R45, RZ, RZ, UR5 ;  /* 0x00000005ff2d7e24 */ /* 0x000fc8000f8e00ff */
[----:B------:R-:W-:Y:S01]  /*1f70*/  IMAD.WIDE R44, R45, 0x8, R26 ;  /* 0x000000082d2c7825 */ /* 0x000fe200078e021a */
[----:B-----5:R-:W-:Y:S01]  /*1f80*/  STS.64 [R33], R42 ;  /* 0x0000002a21007388 */ /* 0x020fe20000000a00 */
[----:B0-----:R-:W-:-:S03]  /*1f90*/  DFMA R18, R42, R18, R34 ;  /* 0x000000122a12722b */ /* 0x001fc60000000022 */
[----:B------:R-:W0:Y:S04]  /*1fa0*/  LDS.64 R20, [R2+0x8] ;  /* 0x0000080002147984 */ /* 0x000e280000000a00 */
[----:B--2---:R-:W-:Y:S04]  /*1fb0*/  STS.64 [R33+0x210], R22 ;  /* 0x0002101621007388 */ /* 0x004fe80000000a00 */
[----:B------:R-:W2:Y:S04]  /*1fc0*/  LDS.64 R36, [R2+0x10] ;  /* 0x0000100002247984 */ /* 0x000ea80000000a00 */
[----:B---3--:R3:W-:Y:S04]  /*1fd0*/  STS.64 [R33+0x420], R40 ;  /* 0x0004202821007388 */ /* 0x0087e80000000a00 */
[----:B------:R-:W5:Y:S04]  /*1fe0*/  LDS.64 R24, [R2+0x18] ;  /* 0x0000180002187984 */ /* 0x000f680000000a00 */
[----:B----4-:R5:W-:Y:S01]  /*1ff0*/  STS.64 [R33+0x630], R38 ;  /* 0x0006302621007388 */ /* 0x010be20000000a00 */
[----:B0-----:R-:W-:Y:S01]  /*2000*/  DFMA R18, R22, R20, R18 ;  /* 0x000000141612722b */ /* 0x001fe20000000012 */
[----:B------:R-:W-:Y:S07]  /*2010*/  BAR.SYNC.DEFER_BLOCKING 0x0 ;  /* 0x0000000000007b1d */ /* 0x000fee0000010000 */
[----:B--2---:R-:W-:-:S02]  /*2020*/  DFMA R36, R40, R36, R18 ;  /* 0x000000242824722b */ /* 0x004fc40000000012 */
[----:B------:R-:W0:Y:S04]  /*2030*/  LDS.128 R16, [R6] ;  /* 0x0000000006107984 */ /* 0x000e280000000c00 */
[----:B------:R-:W-:Y:S01]  /*2040*/  LDS.128 R20, [R6+0x10] ;  /* 0x0000100006147984 */ /* 0x000fe20000000c00 */
[----:B------:R-:W-:Y:S06]  /*2050*/  BAR.SYNC.DEFER_BLOCKING 0x0 ;  /* 0x0000000000007b1d */ /* 0x000fec0000010000 */
[----:B------:R-:W2:Y:S01]  /*2060*/  LDG.E.64 R34, desc[UR18][R26.64+-0x100] ;  /* 0xffff00121a227981 */ /* 0x000ea2000c1e1b00 */
[----:B---3--:R-:W-:-:S03]  /*2070*/  MOV R41, UR5 ;  /* 0x0000000500297c02 */ /* 0x008fc60008000f00 */
[----:B------:R3:W4:Y:S01]  /*2080*/  LDG.E.64 R26, desc[UR18][R44.64+-0x100] ;  /* 0xffff00122c1a7981 */ /* 0x000722000c1e1b00 */
[----:B-----5:R-:W-:Y:S01]  /*2090*/  DFMA R38, R38, R24, R36 ;  /* 0x000000182626722b */ /* 0x020fe20000000024 */
[----:B---3--:R-:W-:Y:S02]  /*20a0*/  IMAD.WIDE R44, R41, 0x8, R44 ;  /* 0x00000008292c7825 */ /* 0x008fe400078e022c */
[----:B------:R-:W2:Y:S04]  /*20b0*/  LDS.64 R24, [R2+0x80] ;  /* 0x0000800002187984 */ /* 0x000ea80000000a00 */
[----:B------:R3:W5:Y:S01]  /*20c0*/  LDG.E.64 R40, desc[UR18][R44.64+-0x100] ;  /* 0xffff00122c287981 */ /* 0x000762000c1e1b00 */
[----:B------:R-:W-:-:S04]  /*20d0*/  IMAD.U32 R37, RZ, RZ, UR5 ;  /* 0x00000005ff257e24 */ /* 0x000fc8000f8e00ff */
[----:B------:R-:W-:-:S05]  /*20e0*/  IMAD.WIDE R36, R37, 0x8, R44 ;  /* 0x0000000825247825 */ /* 0x000fca00078e022c */
[----:B------:R-:W5:Y:S01]  /*20f0*/  LDG.E.64 R42, desc[UR18][R36.64+-0x100] ;  /* 0xffff0012242a7981 */ /* 0x000f62000c1e1b00 */
[----:B0-----:R-:W-:Y:S02]  /*2100*/  DFMA R16, R8, R16, RZ ;  /* 0x000000100810722b */ /* 0x001fe400000000ff */
[----:B--2---:R-:W-:Y:S01]  /*2110*/  DFMA R38, R34, R24, R38 ;  /* 0x000000182226722b */ /* 0x004fe20000000026 */
[----:B------:R-:W-:Y:S04]  /*2120*/  STS.64 [R33], R34 ;  /* 0x0000002221007388 */ /* 0x000fe80000000a00 */
[----:B------:R-:W0:Y:S04]  /*2130*/  LDS.64 R24, [R2+0x88] ;  /* 0x0000880002187984 */ /* 0x000e280000000a00 */
[----:B----4-:R2:W-:Y:S04]  /*2140*/  STS.64 [R33+0x210], R26 ;  /* 0x0002101a21007388 */ /* 0x0105e80000000a00 */
[----:B---3--:R-:W3:Y:S04]  /*2150*/  LDS.64 R44, [R2+0x90] ;  /* 0x00009000022c7984 */ /* 0x008ee80000000a00 */
[----:B-----5:R-:W-:Y:S01]  /*2160*/  STS.64 [R33+0x420], R40 ;  /* 0x0004202821007388 */ /* 0x020fe20000000a00 */
[----:B0-----:R-:W-:-:S03]  /*2170*/  DFMA R38, R26, R24, R38 ;  /* 0x000000181a26722b */ /* 0x001fc60000000026 */
[----:B------:R-:W0:Y:S01]  /*2180*/  LDS.64 R24, [R2+0x98] ;  /* 0x0000980002187984 */ /* 0x000e220000000a00 */
[----:B--2---:R-:W-:-:S03]  /*2190*/  IMAD.U32 R27, RZ, RZ, UR5 ;  /* 0x00000005ff1b7e24 */ /* 0x004fc6000f8e00ff */
[----:B------:R2:W-:Y:S01]  /*21a0*/  STS.64 [R33+0x630], R42 ;  /* 0x0006302a21007388 */ /* 0x0005e20000000a00 */
[----:B------:R-:W-:Y:S01]  /*21b0*/  IMAD.WIDE R36, R27, 0x68, R36 ;  /* 0x000000681b247825 */ /* 0x000fe200078e0224 */
[----:B---3--:R-:W-:Y:S01]  /*21c0*/  DFMA R44, R40, R44, R38 ;  /* 0x0000002c282c722b */ /* 0x008fe20000000026 */
[----:B------:R-:W-:Y:S06]  /*21d0*/  BAR.SYNC.DEFER_BLOCKING 0x0 ;  /* 0x0000000000007b1d */ /* 0x000fec0000010000 */
[----:B------:R-:W-:Y:S01]  /*21e0*/  DFMA R38, R10, R18, R16 ;  /* 0x000000120a26722b */ /* 0x000fe20000000010 */
[----:B------:R-:W-:Y:S01]  /*21f0*/  LDS.128 R16, [R6+0x10] ;  /* 0x0000100006107984 */ /* 0x000fe20000000c00 */
[----:B0-----:R-:W-:-:S03]  /*2200*/  DFMA R34, R42, R24, R44 ;  /* 0x000000182a22722b */ /* 0x001fc6000000002c */
[----:B------:R-:W-:Y:S01]  /*2210*/  LDS.128 R24, [R6] ;  /* 0x0000000006187984 */ /* 0x000fe20000000c00 */
[----:B------:R-:W-:Y:S06]  /*2220*/  BAR.SYNC.DEFER_BLOCKING 0x0 ;  /* 0x0000000000007b1d */ /* 0x000fec0000010000 */
[----:B------:R0:W3:Y:S01]  /*2230*/  LDG.E.64 R40, desc[UR18][R36.64+-0x100] ;  /* 0xffff001224287981 */ /* 0x0000e2000c1e1b00 */
[----:B------:R-:W-:Y:S01]  /*2240*/  DFMA R38, R12, R20, R38 ;  /* 0x000000140c26722b */ /* 0x000fe20000000026 */
[----:B------:R-:W-:Y:S02]  /*2250*/  IMAD.U32 R45, RZ, RZ, UR5 ;  /* 0x00000005ff2d7e24 */ /* 0x000fe4000f8e00ff */
[----:B------:R-:W3:Y:S02]  /*2260*/  LDS.64 R20, [R2+0x100] ;  /* 0x0001000002147984 */ /* 0x000ee40000000a00 */
[----:B0-----:R-:W-:-:S05]  /*2270*/  IMAD.WIDE R36, R45, 0x8, R36 ;  /* 0x000000082d247825 */ /* 0x001fca00078e0224 */
[----:B--2---:R0:W2:Y:S01]  /*2280*/  LDG.E.64 R42, desc[UR18][R36.64+-0x100] ;  /* 0xffff0012242a7981 */ /* 0x0040a2000c1e1b00 */
[----:B---3--:R-:W-:Y:S01]  /*2290*/  DFMA R20, R40, R20, R34 ;  /* 0x000000142814722b */ /* 0x008fe20000000022 */
[----:B------:R-:W-:-:S05]  /*22a0*/  MOV R35, UR5 ;  /* 0x0000000500237c02 */ /* 0x000fca0008000f00 */
[----:B------:R-:W-:-:S05]  /*22b0*/  IMAD.WIDE R34, R35, 0x8, R36 ;  /* 0x0000000823227825 */ /* 0x000fca00078e0224 */
[----:B------:R3:W4:Y:S01]  /*22c0*/  LDG.E.64 R44, desc[UR18][R34.64+-0x100] ;  /* 0xffff0012222c7981 */ /* 0x000722000c1e1b00 */
[----:B0-----:R-:W-:-:S04]  /*22d0*/  IMAD.U32 R37, RZ, RZ, UR5 ;  /* 0x00000005ff257e24 */ /* 0x001fc8000f8e00ff */
[----:B---3--:R-:W-:-:S05]  /*22e0*/  IMAD.WIDE R34, R37, 0x8, R34 ;  /* 0x0000000825227825 */ /* 0x008fca00078e0222 */
[----:B------:R0:W3:Y:S04]  /*22f0*/  LDG.E.64 R36, desc[UR18][R34.64+-0x100] ;  /* 0xffff001222247981 */ /* 0x0000e8000c1e1b00 */
[----:B------:R-:W-:Y:S04]  /*2300*/  STS.64 [R33], R40 ;  /* 0x0000002821007388 */ /* 0x000fe80000000a00 */
[----:B------:R-:W5:Y:S04]  /*2310*/  LDS.64 R40, [R2+0x108] ;  /* 0x0001080002287984 */ /* 0x000f680000000a00 */
[----:B--2---:R-:W-:Y:S01]  /*2320*/  STS.64 [R33+0x210], R42 ;  /* 0x0002102a21007388 */ /* 0x004fe20000000a00 */
[----:B-----5:R-:W-:-:S03]  /*2330*/  DFMA R20, R42, R40, R20 ;  /* 0x000000282a14722b */ /* 0x020fc60000000014 */
[----:B------:R-:W4:Y:S01]  /*2340*/  LDS.64 R42, [R2+0x110] ;  /* 0x00011000022a7984 */ /* 0x000f220000000a00 */
[----:B------:R-:W-:-:S08]  /*2350*/  DFMA R24, R8, R24, RZ ;  /* 0x000000180818722b */ /* 0x000fd000000000ff */
[----:B------:R-:W-:Y:S01]  /*2360*/  DFMA R26, R10, R26, R24 ;  /* 0x0000001a0a1a722b */ /* 0x000fe20000000018 */
[----:B------:R-:W-:Y:S01]  /*2370*/  IMAD.U32 R25, RZ, RZ, UR5 ;  /* 0x00000005ff197e24 */ /* 0x000fe2000f8e00ff */
[----:B------:R-:W-:-:S03]  /*2380*/  DFMA R38, R14, R22, R38 ;  /* 0x000000160e26722b */ /* 0x000fc60000000026 */
[----:B0-----:R-:W-:-:S03]  /*2390*/  IMAD.WIDE R34, R25, 0x68, R34 ;  /* 0x0000006819227825 */ /* 0x001fc600078e0222 */
[----:B------:R-:W-:-:S08]  /*23a0*/  DFMA R40, R12, R16, R26 ;  /* 0x000000100c28722b */ /* 0x000fd0000000001a */
[----:B------:R-:W-:Y:S02]  /*23b0*/  DFMA R40, R14, R18, R40 ;  /* 0x000000120e28722b */ /* 0x000fe40000000028 */
[----:B----4-:R-:W-:Y:S01]  /*23c0*/  DFMA R42, R44, R42, R20 ;  /* 0x0000002a2c2a722b */ /* 0x010fe20000000014 */
[----:B------:R-:W-:Y:S04]  /*23d0*/  STS.64 [R33+0x420], R44 ;  /* 0x0004202c21007388 */ /* 0x000fe80000000a00 */
[----:B------:R-:W0:Y:S04]  /*23e0*/  LDS.64 R20, [R2+0x118] ;  /* 0x0001180002147984 */ /* 0x000e280000000a00 */
[----:B---3--:R-:W-:Y:S01]  /*23f0*/  STS.64 [R33+0x630], R36 ;  /* 0x0006302421007388 */ /* 0x008fe20000000a00 */
[----:B------:R-:W-:Y:S06]  /*2400*/  BAR.SYNC.DEFER_BLOCKING 0x0 ;  /* 0x0000000000007b1d */ /* 0x000fec0000010000 */
[----:B------:R-:W-:Y:S01]  /*2410*/  LDS.128 R24, [R6+0x10] ;  /* 0x0000100006187984 */ /* 0x000fe20000000c00 */
[----:B0-----:R-:W-:-:S03]  /*2420*/  DFMA R16, R36, R20, R42 ;  /* 0x000000142410722b */ /* 0x001fc6000000002a */
[----:B------:R-:W0:Y:S01]  /*2430*/  LDS.128 R20, [R6] ;  /* 0x0000000006147984 */ /* 0x000e220000000c00 */
[----:B------:R-:W-:Y:S06]  /*2440*/  BAR.SYNC.DEFER_BLOCKING 0x0 ;  /* 0x0000000000007b1d */ /* 0x000fec0000010000 */
[----:B------:R2:W3:Y:S01]  /*2450*/  LDG.E.64 R44, desc[UR18][R34.64+-0x100] ;  /* 0xffff0012222c7981 */ /* 0x0004e2000c1e1b00 */
[----:B------:R-:W-:-:S04]  /*2460*/  IMAD.U32 R43, RZ, RZ, UR5 ;  /* 0x00000005ff2b7e24 */ /* 0x000fc8000f8e00ff */
[----:B--2---:R-:W-:-:S05]  /*2470*/  IMAD.WIDE R34, R43, 0x8, R34 ;  /* 0x000000082b227825 */ /* 0x004fca00078e0222 */
[----:B------:R-:W2:Y:S01]  /*2480*/  LDG.E.64 R18, desc[UR18][R34.64+-0x100] ;  /* 0xffff001222127981 */ /* 0x000ea2000c1e1b00 */
[----:B0-----:R-:W-:-:S08]  /*2490*/  DFMA R20, R8, R20, RZ ;  /* 0x000000140814722b */ /* 0x001fd000000000ff */
[----:B------:R-:W-:Y:S01]  /*24a0*/  DFMA R42, R10, R22, R20 ;  /* 0x000000160a2a722b */ /* 0x000fe20000000014 */
[----:B------:R-:W-:Y:S01]  /*24b0*/  MOV R23, UR5 ;  /* 0x0000000500177c02 */ /* 0x000fe20008000f00 */
[----:B------:R-:W-:Y:S01]  /*24c0*/  IMAD.U32 R37, RZ, RZ, UR5 ;  /* 0x00000005ff257e24 */ /* 0x000fe2000f8e00ff */
[----:B------:R-:W3:Y:S03]  /*24d0*/  LDS.64 R20, [R2+0x180] ;  /* 0x0001800002147984 */ /* 0x000ee60000000a00 */
[----:B------:R-:W-:-:S05]  /*24e0*/  IMAD.WIDE R22, R23, 0x8, R34 ;  /* 0x0000000817167825 */ /* 0x000fca00078e0222 */
[----:B------:R-:W4:Y:S01]  /*24f0*/  LDG.E.64 R34, desc[UR18][R22.64+-0x100] ;  /* 0xffff001216227981 */ /* 0x000f22000c1e1b00 */
[----:B------:R-:W-:-:S05]  /*2500*/  IMAD.WIDE R36, R37, 0x8, R22 ;  /* 0x0000000825247825 */ /* 0x000fca00078e0216 */
[----:B------:R-:W5:Y:S01]  /*2510*/  LDG.E.64 R22, desc[UR18][R36.64+-0x100] ;  /* 0xffff001224167981 */ /* 0x000f62000c1e1b00 */
[----:B------:R-:W-:Y:S01]  /*2520*/  DFMA R24, R12, R24, R42 ;  /* 0x000000180c18722b */ /* 0x000fe2000000002a */
[----:B------:R-:W-:Y:S01]  /*2530*/  ISETP.GT.U32.AND P1, PT, R32, 0x3f, PT ;  /* 0x0000003f2000780c */ /* 0x000fe20003f24070 */
[----:B------:R-:W-:-:S06]  /*2540*/  IMAD R5, R5, -0x18, R6 ;  /* 0xffffffe805057824 */ /* 0x000fcc00078e0206 */
[----:B------:R-:W-:Y:S01]  /*2550*/  DFMA R24, R14, R26, R24 ;  /* 0x0000001a0e18722b */ /* 0x000fe20000000018 */
[----:B------:R-:W-:Y:S01]  /*2560*/  BSSY.RECONVERGENT B0, `(.L_x_35) ;  /* 0x0000036000007945 */ /* 0x000fe20003800200 */
[----:B---3--:R-:W-:Y:S01]  /*2570*/  DFMA R16, R44, R20, R16 ;  /* 0x000000142c10722b */ /* 0x008fe20000000010 */
[----:B------:R-:W-:Y:S04]  /*2580*/  STS.64 [R33], R44 ;  /* 0x0000002c21007388 */ /* 0x000fe80000000a00 */
[----:B------:R-:W0:Y:S04]  /*2590*/  LDS.64 R20, [R2+0x188] ;  /* 0x0001880002147984 */ /* 0x000e280000000a00 */
[----:B--2---:R-:W-:Y:S01]  /*25a0*/  STS.64 [R33+0x210], R18 ;  /* 0x0002101221007388 */ /* 0x004fe20000000a00 */
[----:B0-----:R-:W-:-:S03]  /*25b0*/  DFMA R20, R18, R20, R16 ;  /* 0x000000141214722b */ /* 0x001fc60000000010 */
[----:B------:R-:W0:Y:S04]  /*25c0*/  LDS.64 R16, [R2+0x190] ;  /* 0x0001900002107984 */ /* 0x000e280000000a00 */
[----:B----4-:R-:W-:Y:S01]  /*25d0*/  STS.64 [R33+0x420], R34 ;  /* 0x0004202221007388 */ /* 0x010fe20000000a00 */
[----:B0-----:R-:W-:-:S03]  /*25e0*/  DFMA R20, R34, R16, R20 ;  /* 0x000000102214722b */ /* 0x001fc60000000014 */
[----:B------:R-:W-:Y:S04]  /*25f0*/  LDS.64 R34, [R2+0x198] ;  /* 0x0001980002227984 */ /* 0x000fe80000000a00 */
[----:B-----5:R-:W-:Y:S01]  /*2600*/  STS.64 [R33+0x630], R22 ;  /* 0x0006301621007388 */ /* 0x020fe20000000a00 */
[----:B------:R-:W-:Y:S06]  /*2610*/  BAR.SYNC.DEFER_BLOCKING 0x0 ;  /* 0x0000000000007b1d */ /* 0x000fec0000010000 */
[----:B------:R-:W0:Y:S02]  /*2620*/  LDS.128 R16, [R6] ;  /* 0x0000000006107984 */ /* 0x000e240000000c00 */
[----:B0-----:R-:W-:-:S08]  /*2630*/  DFMA R16, R8, R16, RZ ;  /* 0x000000100810722b */ /* 0x001fd000000000ff */
[----:B------:R-:W-:Y:S02]  /*2640*/  DFMA R42, R10, R18, R16 ;  /* 0x000000120a2a722b */ /* 0x000fe40000000010 */
[----:B------:R-:W0:Y:S01]  /*2650*/  LDS.128 R16, [R6+0x10] ;  /* 0x0000100006107984 */ /* 0x000e220000000c00 */
[----:B------:R-:W-:Y:S06]  /*2660*/  BAR.SYNC.DEFER_BLOCKING 0x0 ;  /* 0x0000000000007b1d */ /* 0x000fec0000010000 */
[----:B------:R-:W-:Y:S02]  /*2670*/  DFMA R34, R22, R34, R20 ;  /* 0x000000221622722b */ /* 0x000fe40000000014 */
[----:B0-----:R-:W-:Y:S01]  /*2680*/  DFMA R16, R12, R16, R42 ;  /* 0x000000100c10722b */ /* 0x001fe2000000002a */
[----:B------:R0:W-:Y:S07]  /*2690*/  STS.64 [R5], R38 ;  /* 0x0000002605007388 */ /* 0x0001ee0000000a00 */
[----:B------:R-:W-:Y:S01]  /*26a0*/  DFMA R16, R14, R18, R16 ;  /* 0x000000120e10722b */ /* 0x000fe20000000010 */
[----:B------:R0:W-:Y:S04]  /*26b0*/  STS.64 [R5+0x80], R40 ;  /* 0x0000802805007388 */ /* 0x0001e80000000a00 */
[----:B------:R0:W-:Y:S04]  /*26c0*/  STS.64 [R5+0x100], R24 ;  /* 0x0001001805007388 */ /* 0x0001e80000000a00 */
[----:B------:R0:W-:Y:S01]  /*26d0*/  STS.64 [R5+0x180], R16 ;  /* 0x0001801005007388 */ /* 0x0001e20000000a00 */
[----:B------:R-:W-:Y:S06]  /*26e0*/  BAR.SYNC.DEFER_BLOCKING 0x0 ;  /* 0x0000000000007b1d */ /* 0x000fec0000010000 */
[----:B------:R-:W-:Y:S05]  /*26f0*/  @P1 BRA `(.L_x_36) ;  /* 0x0000000000701947 */ /* 0x000fea0003800000 */
[----:B0-----:R-:W-:-:S05]  /*2700*/  LOP3.LUT R5, R7, 0x180, RZ, 0xc0, !PT ;  /* 0x0000018007057812 */ /* 0x001fca00078ec0ff */
[----:B------:R-:W-:-:S05]  /*2710*/  IMAD.IADD R32, R4, 0x1, R5 ;  /* 0x0000000104207824 */ /* 0x000fca00078e0205 */
[----:B------:R-:W0:Y:S04]  /*2720*/  LDS.128 R20, [R32] ;  /* 0x0000000020147984 */ /* 0x000e280000000c00 */
[----:B------:R-:W2:Y:S04]  /*2730*/  LDS.128 R16, [R32+0x10] ;  /* 0x0000100020107984 */ /* 0x000ea80000000c00 */
[----:B------:R-:W3:Y:S01]  /*2740*/  LDS.128 R24, [R32+0x20] ;  /* 0x0000200020187984 */ /* 0x000ee20000000c00 */
[----:B0-----:R-:W-:-:S03]  /*2750*/  DADD R38, R20, R22 ;  /* 0x0000000014267229 */ /* 0x001fc60000000016 */
[----:B------:R-:W0:Y:S05]  /*2760*/  LDS.128 R20, [R32+0x30] ;  /* 0x0000300020147984 */ /* 0x000e2a0000000c00 */
[----:B--2---:R-:W-:-:S08]  /*2770*/  DADD R38, R38, R16 ;  /* 0x0000000026267229 */ /* 0x004fd00000000010 */
[----:B------:R-:W-:Y:S01]  /*2780*/  DADD R38, R38, R18 ;  /* 0x0000000026267229 */ /* 0x000fe20000000012 */
[----:B------:R-:W2:Y:S07]  /*2790*/  LDS.128 R16, [R32+0x40] ;  /* 0x0000400020107984 */ /* 0x000eae0000000c00 */
[----:B---3--:R-:W-:-:S08]  /*27a0*/  DADD R38, R38, R24 ;  /* 0x0000000026267229 */ /* 0x008fd00000000018 */
[----:B------:R-:W-:Y:S01]  /*27b0*/  DADD R38, R38, R26 ;  /* 0x0000000026267229 */ /* 0x000fe2000000001a */
[----:B------:R-:W3:Y:S07]  /*27c0*/  LDS.128 R24, [R32+0x50] ;  /* 0x0000500020187984 */ /* 0x000eee0000000c00 */
[----:B0-----:R-:W-:-:S08]  /*27d0*/  DADD R38, R38, R20 ;  /* 0x0000000026267229 */ /* 0x001fd00000000014 */
[----:B------:R-:W-:Y:S01]  /*27e0*/  DADD R38, R38, R22 ;  /* 0x0000000026267229 */ /* 0x000fe20000000016 */
[----:B------:R-:W0:Y:S07]  /*27f0*/  LDS.128 R20, [R32+0x60] ;  /* 0x0000600020147984 */ /* 0x000e2e0000000c00 */
[----:B--2---:R-:W-:-:S08]  /*2800*/  DADD R38, R38, R16 ;  /* 0x0000000026267229 */ /* 0x004fd00000000010 */
[----:B------:R-:W-:Y:S01]  /*2810*/  DADD R38, R38, R18 ;  /* 0x0000000026267229 */ /* 0x000fe20000000012 */
[----:B------:R-:W2:Y:S07]  /*2820*/  LDS.128 R16, [R32+0x70] ;  /* 0x0000700020107984 */ /* 0x000eae0000000c00 */
[----:B---3--:R-:W-:-:S08]  /*2830*/  DADD R24, R38, R24 ;  /* 0x0000000026187229 */ /* 0x008fd00000000018 */
[----:B------:R-:W-:-:S08]  /*2840*/  DADD R24, R24, R26 ;  /* 0x0000000018187229 */ /* 0x000fd0000000001a */
[----:B0-----:R-:W-:-:S08]  /*2850*/  DADD R20, R24, R20 ;  /* 0x0000000018147229 */ /* 0x001fd00000000014 */
[----:B------:R-:W-:-:S08]  /*2860*/  DADD R20, R20, R22 ;  /* 0x0000000014147229 */ /* 0x000fd00000000016 */
[----:B--2---:R-:W-:Y:S01]  /*2870*/  DADD R16, R20, R16 ;  /* 0x0000000014107229 */ /* 0x004fe20000000010 */
[----:B------:R-:W-:-:S05]  /*2880*/  IADD3 R20, P1, PT, R5, R28, RZ ;  /* 0x0000001c05147210 */ /* 0x000fca0007f3e0ff */
[----:B------:R-:W-:Y:S02]  /*2890*/  IMAD.X R21, RZ, RZ, R29, P1 ;  /* 0x000000ffff157224 */ /* 0x000fe400008e061d */
[----:B------:R-:W-:-:S07]  /*28a0*/  DADD R16, R16, R18 ;  /* 0x0000000010107229 */ /* 0x000fce0000000012 */
[----:B------:R2:W-:Y:S04]  /*28b0*/  STG.E.64 desc[UR18][R20.64], R16 ;  /* 0x0000001014007986 */ /* 0x0005e8000c101b12 */
.L_x_36:
[----:B------:R-:W-:Y:S05]  /*28c0*/  BSYNC.RECONVERGENT B0 ;  /* 0x0000000000007941 */ /* 0x000fea0003800200 */
.L_x_35:
[----:B------:R-:W-:Y:S01]  /*28d0*/  BAR.SYNC.DEFER_BLOCKING 0x0 ;  /* 0x0000000000007b1d */ /* 0x000fe20000010000 */
[----:B------:R-:W-:Y:S02]  /*28e0*/  IADD3 R36, P1, PT, R36, -0x100, RZ ;  /* 0xffffff0024247810 */ /* 0x000fe40007f3e0ff */
[----:B0-----:R-:W-:Y:S02]  /*28f0*/  MOV R5, UR5 ;  /* 0x0000000500057c02 */ /* 0x001fe40008000f00 */
[----:B------:R-:W-:Y:S01]  /*2900*/  IADD3.X R37, PT, PT, R37, -0x1, RZ, P1, !PT ;  /* 0xffffffff25257810 */ /* 0x000fe20000ffe4ff */
[----:B------:R-:W-:Y:S02]  /*2910*/  UMOV UR4, 0x1 ;  /* 0x0000000100047882 */ /* 0x000fe40000000000 */
[----:B------:R-:W-:-:S07]  /*2920*/  IMAD.WIDE R36, R5, 0x68, R36 ;  /* 0x0000006805247825 */ /* 0x000fce00078e0224 */
.L_x_31:
[----:B------:R-:W-:-:S09]  /*2930*/  UISETP.GE.U32.AND UP0, UPT, UR22, 0x41, UPT ;  /* 0x000000411600788c */ /* 0x000fd2000bf06070 */
[----:B------:R-:W-:Y:S05]  /*2940*/  BRA.U !UP0, `(.L_x_37) ;  /* 0x0000000d085c7547 */ /* 0x000fea000b800000 */
[----:B------:R-:W-:Y:S01]  /*2950*/  UIADD3 UR6, UPT, UPT, UR22, -0x41, URZ ;  /* 0xffffffbf16067890 */ /* 0x000fe2000fffe0ff */
[----:B--2---:R-:W-:Y:S01]  /*2960*/  LOP3.LUT R17, R7, 0x180, RZ, 0xc0, !PT ;  /* 0x0000018007117812 */ /* 0x004fe200078ec0ff */
[----:B------:R-:W-:Y:S01]  /*2970*/  USHF.L.U32 UR23, UR5, 0x4, URZ ;  /* 0x0000000405177899 */ /* 0x000fe200080006ff */
[----:B------:R-:W-:Y:S01]  /*2980*/  LOP3.LUT R5, R0, 0x30, RZ, 0xc0, !PT ;  /* 0x0000003000057812 */ /* 0x000fe200078ec0ff */
[----:B------:R-:W-:Y:S01]  /*2990*/  USHF.L.U32 UR13, UR21, 0x6, URZ ;  /* 0x00000006150d7899 */ /* 0x000fe200080006ff */
[----:B------:R-:W-:Y:S01]  /*29a0*/  IMAD.U32 R16, RZ, RZ, UR4 ;  /* 0x00000004ff107e24 */ /* 0x000fe2000f8e00ff */
[----:B------:R-:W-:Y:S01]  /*29b0*/  USHF.R.U32.HI UR10, URZ, 0x6, UR6 ;  /* 0x00000006ff0a7899 */ /* 0x000fe20008011606 */
[----:B------:R-:W-:Y:S01]  /*29c0*/  IMAD.IADD R4, R4, 0x1, R17 ;  /* 0x0000000104047824 */ /* 0x000fe200078e0211 */
[----:B------:R-:W-:Y:S01]  /*29d0*/  UIMAD.WIDE UR6, UR23, 0x10, URZ ;  /* 0x00000010170678a5 */ /* 0x000fe2000f8e02ff */
[----:B------:R-:W-:Y:S01]  /*29e0*/  IMAD R5, R16, UR5, R5 ;  /* 0x0000000510057c24 */ /* 0x000fe2000f8e0205 */
[----:B------:R-:W-:-:S02]  /*29f0*/  USHF.R.S32.HI UR11, URZ, 0x1f, UR5 ;  /* 0x0000001fff0b7899 */ /* 0x000fc40008011405 */
[----:B------:R-:W-:Y:S02]  /*2a00*/  UIADD3 UR32, UP0, UPT, UR23, UR5, URZ ;  /* 0x0000000517207290 */ /* 0x000fe4000ff1e0ff */
[----:B------:R-:W-:Y:S02]  /*2a10*/  UIMAD.WIDE UR8, UR23, 0x8, URZ ;  /* 0x00000008170878a5 */ /* 0x000fe4000f8e02ff */
[----:B------:R-:W-:Y:S02]  /*2a20*/  UIMAD.WIDE UR28, UR5, 0x10, UR6 ;  /* 0x00000010051c78a5 */ /* 0x000fe4000f8e0206 */
[----:B------:R-:W-:Y:S02]  /*2a30*/  UIMAD.WIDE UR24, UR5, 0x10, URZ ;  /* 0x00000010051878a5 */ /* 0x000fe4000f8e02ff */
[----:B------:R-:W-:Y:S01]  /*2a40*/  UIMAD.WIDE UR26, UR5, 0x8, URZ ;  /* 0x00000008051a78a5 */ /* 0x000fe2000f8e02ff */
[----:B------:R-:W2:Y:S01]  /*2a50*/  LDCU UR17, c[0x0][0x398] ;  /* 0x00007300ff1177ac */ /* 0x000ea20008000800 */
[----:B------:R-:W-:-:S02]  /*2a60*/  ULEA.HI.X.SX32 UR16, UR23, UR11, 0x1, UP0 ;  /* 0x0000000b17107291 */ /* 0x000fc400080f0eff */
[----:B------:R-:W-:Y:S02]  /*2a70*/  UIMAD.WIDE UR6, UR5, 0x18, UR6 ;  /* 0x00000018050678a5 */ /* 0x000fe4000f8e0206 */
[----:B------:R-:W-:Y:S02]  /*2a80*/  UIMAD.WIDE UR8, UR5, 0x18, UR8 ;  /* 0x00000018050878a5 */ /* 0x000fe4000f8e0208 */
[----:B------:R-:W-:Y:S01]  /*2a90*/  UIADD3 UR14, UPT, UPT, -UR10, URZ, URZ ;  /* 0x000000ff0a0e7290 */ /* 0x000fe2000fffe1ff */
[----:B------:R-:W-:-:S11]  /*2aa0*/  UMOV UR15, UR13 ;  /* 0x0000000d000f7c82 */ /* 0x000fd60008000000 */
.L_x_40:
[----:B------:R-:W-:-:S04]  /*2ab0*/  IMAD.U32 R17, RZ, RZ, UR15 ;  /* 0x0000000fff117e24 */ /* 0x000fc8000f8e00ff */
[----:B------:R-:W-:-:S06]  /*2ac0*/  @!P0 IMAD.WIDE R16, R17, 0x8, R30 ;  /* 0x0000000811108825 */ /* 0x000fcc00078e021e */
[----:B------:R-:W3:Y:S01]  /*2ad0*/  @!P0 LDG.E.64 R16, desc[UR18][R16.64] ;  /* 0x0000001210108981 */ /* 0x000ee2000c1e1b00 */
[----:B--2---:R-:W-:Y:S02]  /*2ae0*/  UMOV UR5, UR17 ;  /* 0x0000001100057c82 */ /* 0x004fe40008000000 */
[----:B------:R-:W-:-:S05]  /*2af0*/  MOV R21, UR5 ;  /* 0x0000000500157c02 */ /* 0x000fca0008000f00 */
[----:B------:R-:W-:-:S04]  /*2b00*/  IMAD.WIDE R20, R21, 0x8, R36 ;  /* 0x0000000815147825 */ /* 0x000fc800078e0224 */
[----:B------:R-:W-:Y:S02]  /*2b10*/  IMAD.U32 R41, RZ, RZ, UR5 ;  /* 0x00000005ff297e24 */ /* 0x000fe4000f8e00ff */
[----:B------:R-:W-:Y:S02]  /*2b20*/  IMAD.U32 R25, RZ, RZ, UR5 ;  /* 0x00000005ff197e24 */ /* 0x000fe4000f8e00ff */
[----:B------:R-:W-:-:S04]  /*2b30*/  IMAD.WIDE R40, R41, 0x10, R36 ;  /* 0x0000001029287825 */ /* 0x000fc800078e0224 */
[----:B------:R-:W-:Y:S01]  /*2b40*/  IMAD.WIDE R24, R25, 0x18, R36 ;  /* 0x0000001819187825 */ /* 0x000fe200078e0224 */
[----:B------:R-:W2:Y:S01]  /*2b50*/  S2UR UR11, SR_CgaCtaId ;  /* 0x00000000000b79c3 */ /* 0x000ea20000008800 */
[----:B---3--:R3:W-:Y:S07]  /*2b60*/  @!P0 STS.64 [R7+UR12], R16 ;  /* 0x0000001007008988 */ /* 0x0087ee0008000a0c */
[----:B------:R-:W-:Y:S06]  /*2b70*/  BAR.SYNC.DEFER_BLOCKING 0x0 ;  /* 0x0000000000007b1d */ /* 0x000fec0000010000 */
[----:B------:R-:W5:Y:S04]  /*2b80*/  LDG.E.64 R22, desc[UR18][R36.64] ;  /* 0x0000001224167981 */ /* 0x000f68000c1e1b00 */
[----:B------:R-:W4:Y:S04]  /*2b90*/  LDG.E.64 R20, desc[UR18][R20.64] ;  /* 0x0000001214147981 */ /* 0x000f28000c1e1b00 */
[----:B------:R-:W4:Y:S04]  /*2ba0*/  LDG.E.64 R40, desc[UR18][R40.64] ;  /* 0x0000001228287981 */ /* 0x000f28000c1e1b00 */
[----:B------:R-:W4:Y:S01]  /*2bb0*/  LDG.E.64 R24, desc[UR18][R24.64] ;  /* 0x0000001218187981 */ /* 0x000f22000c1e1b00 */
[----:B------:R-:W-:Y:S01]  /*2bc0*/  UMOV UR10, 0x400 ;  /* 0x00000400000a7882 */ /* 0x000fe20000000000 */
[----:B---3--:R-:W-:Y:S01]  /*2bd0*/  IMAD.SHL.U32 R16, R0, 0x8, RZ ;  /* 0x0000000800107824 */ /* 0x008fe200078e00ff */
[----:B--2---:R-:W-:-:S06]  /*2be0*/  ULEA UR10, UR11, UR10, 0x18 ;  /* 0x0000000a0b0a7291 */ /* 0x004fcc000f8ec0ff */
[----:B------:R-:W-:Y:S01]  /*2bf0*/  IADD3 R32, PT, PT, R16, UR10, RZ ;  /* 0x0000000a10207c10 */ /* 0x000fe2000fffe0ff */
[----:B------:R-:W-:Y:S01]  /*2c00*/  UIMAD.WIDE UR10, UR23, 0x8, URZ ;  /* 0x00000008170a78a5 */ /* 0x000fe2000f8e02ff */
[----:B------:R-:W2:Y:S03]  /*2c10*/  LDS.64 R16, [R2] ;  /* 0x0000000002107984 */ /* 0x000ea60000000a00 */
[----:B------:R-:W-:Y:S02]  /*2c20*/  IMAD R32, R3, 0x840, R32 ;  /* 0x0000084003207824 */ /* 0x000fe400078e0220 */
[----:B------:R-:W-:-:S04]  /*2c30*/  IADD3 R38, P1, PT, R36, UR10, RZ ;  /* 0x0000000a24267c10 */ /* 0x000fc8000ff3e0ff */
[----:B------:R-:W-:Y:S01]  /*2c40*/  IADD3.X R39, PT, PT, R37, UR11, RZ, P1, !PT ;  /* 0x0000000b25277c10 */ /* 0x000fe20008ffe4ff */
[----:B------:R-:W-:Y:S02]  /*2c50*/  UIMAD.WIDE UR30, UR5, 0x8, UR10 ;  /* 0x00000008051e78a5 */ /* 0x000fe4000f8e020a */
[----:B------:R-:W-:-:S04]  /*2c60*/  UIMAD.WIDE UR10, UR5, 0x10, UR10 ;  /* 0x00000010050a78a5 */ /* 0x000fc8000f8e020a */
[----:B------:R-:W-:-:S04]  /*2c70*/  IADD3 R42, P1, PT, R36, UR30, RZ ;  /* 0x0000001e242a7c10 */ /* 0x000fc8000ff3e0ff */
[----:B------:R-:W-:Y:S01]  /*2c80*/  IADD3.X R43, PT, PT, R37, UR31, RZ, P1, !PT ;  /* 0x0000001f252b7c10 */ /* 0x000fe20008ffe4ff */
[----:B-----5:R-:W-:Y:S01]  /*2c90*/  STS.64 [R32], R22 ;  /* 0x0000001620007388 */ /* 0x020fe20000000a00 */
[----:B--2---:R-:W-:-:S03]  /*2ca0*/  DFMA R16, R22, R16, R34 ;  /* 0x000000101610722b */ /* 0x004fc60000000022 */
[----:B------:R-:W2:Y:S04]  /*2cb0*/  LDS.64 R18, [R2+0x8] ;  /* 0x0000080002127984 */ /* 0x000ea80000000a00 */
[----:B----4-:R-:W-:Y:S04]  /*2cc0*/  STS.64 [R32+0x210], R20 ;  /* 0x0002101420007388 */ /* 0x010fe80000000a00 */
[----:B------:R-:W3:Y:S04]  /*2cd0*/  LDS.64 R26, [R2+0x10] ;  /* 0x00001000021a7984 */ /* 0x000ee80000000a00 */
[----:B------:R-:W-:Y:S04]  /*2ce0*/  STS.64 [R32+0x420], R40 ;  /* 0x0004202820007388 */ /* 0x000fe80000000a00 */
[----:B------:R-:W4:Y:S04]  /*2cf0*/  LDS.64 R34, [R2+0x18] ;  /* 0x0000180002227984 */ /* 0x000f280000000a00 */
[----:B------:R-:W-:Y:S01]  /*2d00*/  STS.64 [R32+0x630], R24 ;  /* 0x0006301820007388 */ /* 0x000fe20000000a00 */
[----:B--2---:R-:W-:Y:S01]  /*2d10*/  DFMA R16, R20, R18, R16 ;  /* 0x000000121410722b */ /* 0x004fe20000000010 */
[----:B------:R-:W-:Y:S07]  /*2d20*/  BAR.SYNC.DEFER_BLOCKING 0x0 ;  /* 0x0000000000007b1d */ /* 0x000fee0000010000 */
[----:B---3--:R-:W-:-:S02]  /*2d30*/  DFMA R26, R40, R26, R16 ;  /* 0x0000001a281a722b */ /* 0x008fc40000000010 */
[----:B------:R-:W2:Y:S04]  /*2d40*/  LDS.128 R16, [R6] ;  /* 0x0000000006107984 */ /* 0x000ea80000000c00 */
[----:B------:R-:W-:Y:S01]  /*2d50*/  LDS.128 R20, [R6+0x10] ;  /* 0x0000100006147984 */ /* 0x000fe20000000c00 */
[----:B------:R-:W-:Y:S06]  /*2d60*/  BAR.SYNC.DEFER_BLOCKING 0x0 ;  /* 0x0000000000007b1d */ /* 0x000fec0000010000 */
[----:B------:R-:W3:Y:S01]  /*2d70*/  LDG.E.64 R38, desc[UR18][R38.64] ;  /* 0x0000001226267981 */ /* 0x000ee2000c1e1b00 */
[----:B----4-:R-:W-:Y:S01]  /*2d80*/  DFMA R34, R24, R34, R26 ;  /* 0x000000221822722b */ /* 0x010fe2000000001a */
[----:B------:R-:W-:-:S02]  /*2d90*/  IADD3 R26, P1, PT, R36, UR10, RZ ;  /* 0x0000000a241a7c10 */ /* 0x000fc4000ff3e0ff */
[----:B------:R-:W4:Y:S02]  /*2da0*/  LDG.E.64 R42, desc[UR18][R42.64] ;  /* 0x000000122a2a7981 */ /* 0x000f24000c1e1b00 */
[----:B------:R-:W-:Y:S02]  /*2db0*/  IADD3.X R27, PT, PT, R37, UR11, RZ, P1, !PT ;  /* 0x0000000b251b7c10 */ /* 0x000fe40008ffe4ff */
[----:B------:R-:W3:Y:S04]  /*2dc0*/  LDS.64 R24, [R2+0x80] ;  /* 0x0000800002187984 */ /* 0x000ee80000000a00 */
[----:B------:R-:W5:Y:S01]  /*2dd0*/  LDG.E.64 R26, desc[UR18][R26.64] ;  /* 0x000000121a1a7981 */ /* 0x000f62000c1e1b00 */
[----:B------:R-:W-:-:S04]  /*2de0*/  IADD3 R44, P1, PT, R36, UR8, RZ ;  /* 0x00000008242c7c10 */ /* 0x000fc8000ff3e0ff */
[----:B------:R-:W-:-:S06]  /*2df0*/  IADD3.X R45, PT, PT, R37, UR9, RZ, P1, !PT ;  /* 0x00000009252d7c10 */ /* 0x000fcc0008ffe4ff */
[----:B------:R-:W5:Y:S01]  /*2e00*/  LDG.E.64 R44, desc[UR18][R44.64] ;  /* 0x000000122c2c7981 */ /* 0x000f62000c1e1b00 */
[----:B--2---:R-:W-:Y:S01]  /*2e10*/  DFMA R16, R8, R16, RZ ;  /* 0x000000100810722b */ /* 0x004fe200000000ff */
[----:B------:R-:W-:Y:S01]  /*2e20*/  UIMAD.WIDE UR10, UR23, 0x10, URZ ;  /* 0x00000010170a78a5 */ /* 0x000fe2000f8e02ff */
[----:B---3--:R-:W-:Y:S01]  /*2e30*/  DFMA R24, R38, R24, R34 ;  /* 0x000000182618722b */ /* 0x008fe20000000022 */
[----:B------:R-:W-:Y:S04]  /*2e40*/  STS.64 [R32], R38 ;  /* 0x0000002620007388 */ /* 0x000fe80000000a00 */
[----:B------:R-:W2:Y:S04]  /*2e50*/  LDS.64 R34, [R2+0x88] ;  /* 0x0000880002227984 */ /* 0x000ea80000000a00 */
[----:B----4-:R-:W-:Y:S01]  /*2e60*/  STS.64 [R32+0x210], R42 ;  /* 0x0002102a20007388 */ /* 0x010fe20000000a00 */
[----:B--2---:R-:W-:-:S03]  /*2e70*/  DFMA R24, R42, R34, R24 ;  /* 0x000000222a18722b */ /* 0x004fc60000000018 */
[----:B------:R-:W2:Y:S04]  /*2e80*/  LDS.64 R34, [R2+0x90] ;  /* 0x0000900002227984 */ /* 0x000ea80000000a00 */
[----:B-----5:R-:W-:Y:S04]  /*2e90*/  STS.64 [R32+0x420], R26 ;  /* 0x0004201a20007388 */ /* 0x020fe80000000a00 */
[----:B------:R-:W3:Y:S04]  /*2ea0*/  LDS.64 R40, [R2+0x98] ;  /* 0x0000980002287984 */ /* 0x000ee80000000a00 */
[----:B------:R-:W-:Y:S01]  /*2eb0*/  STS.64 [R32+0x630], R44 ;  /* 0x0006302c20007388 */ /* 0x000fe20000000a00 */
[----:B------:R-:W-:Y:S01]  /*2ec0*/  DFMA R38, R10, R18, R16 ;  /* 0x000000120a26722b */ /* 0x000fe20000000010 */
[----:B------:R-:W-:Y:S06]  /*2ed0*/  BAR.SYNC.DEFER_BLOCKING 0x0 ;  /* 0x0000000000007b1d */ /* 0x000fec0000010000 */
[----:B--2---:R-:W-:Y:S01]  /*2ee0*/  DFMA R24, R26, R34, R24 ;  /* 0x000000221a18722b */ /* 0x004fe20000000018 */
[----:B------:R-:W-:Y:S07]  /*2ef0*/  LDS.128 R16, [R6+0x10] ;  /* 0x0000100006107984 */ /* 0x000fee0000000c00 */
[----:B---3--:R-:W-:-:S02]  /*2f00*/  DFMA R40, R44, R40, R24 ;  /* 0x000000282c28722b */ /* 0x008fc40000000018 */
[----:B------:R-:W-:Y:S01]  /*2f10*/  LDS.128 R24, [R6] ;  /* 0x0000000006187984 */ /* 0x000fe20000000c00 */
[----:B------:R-:W-:Y:S01]  /*2f20*/  BAR.SYNC.DEFER_BLOCKING 0x0 ;  /* 0x0000000000007b1d */ /* 0x000fe20000010000 */
[----:B------:R-:W-:-:S04]  /*2f30*/  IADD3 R34, P1, PT, R36, UR10, RZ ;  /* 0x0000000a24227c10 */ /* 0x000fc8000ff3e0ff */
[----:B------:R-:W-:-:S05]  /*2f40*/  IADD3.X R35, PT, PT, R37, UR11, RZ, P1, !PT ;  /* 0x0000000b25237c10 */ /* 0x000fca0008ffe4ff */
[----:B------:R-:W2:Y:S01]  /*2f50*/  LDG.E.64 R42, desc[UR18][R34.64] ;  /* 0x00000012222a7981 */ /* 0x000ea2000c1e1b00 */
[----:B------:R-:W-:-:S03]  /*2f60*/  DFMA R38, R12, R20, R38 ;  /* 0x000000140c26722b */ /* 0x000fc60000000026 */
[----:B------:R-:W2:Y:S01]  /*2f70*/  LDS.64 R20, [R2+0x100] ;  /* 0x0001000002147984 */ /* 0x000ea20000000a00 */
[----:B------:R-:W-:Y:S01]  /*2f80*/  UIMAD.WIDE UR10, UR5, 0x8, UR10 ;  /* 0x00000008050a78a5 */ /* 0x000fe2000f8e020a */
[----:B--2---:R-:W-:-:S05]  /*2f90*/  DFMA R20, R42, R20, R40 ;  /* 0x000000142a14722b */ /* 0x004fca0000000028 */
[----:B------:R-:W-:-:S04]  /*2fa0*/  IADD3 R40, P1, PT, R36, UR10, RZ ;  /* 0x0000000a24287c10 */ /* 0x000fc8000ff3e0ff */
[----:B------:R-:W-:-:S06]  /*2fb0*/  IADD3.X R41, PT, PT, R37, UR11, RZ, P1, !PT ;  /* 0x0000000b25297c10 */ /* 0x000fcc0008ffe4ff */
[----:B------:R-:W2:Y:S04]  /*2fc0*/  LDG.E.64 R40, desc[UR18][R40.64] ;  /* 0x0000001228287981 */ /* 0x000ea8000c1e1b00 */
[----:B------:R-:W-:Y:S04]  /*2fd0*/  STS.64 [R32], R42 ;  /* 0x0000002a20007388 */ /* 0x000fe80000000a00 */
[----:B------:R-:W2:Y:S02]  /*2fe0*/  LDS.64 R44, [R2+0x108] ;  /* 0x00010800022c7984 */ /* 0x000ea40000000a00 */
[----:B--2---:R-:W-:Y:S01]  /*2ff0*/  DFMA R20, R40, R44, R20 ;  /* 0x0000002c2814722b */ /* 0x004fe20000000014 */
[----:B------:R-:W-:-:S04]  /*3000*/  IADD3 R44, P1, PT, R36, UR28, RZ ;  /* 0x0000001c242c7c10 */ /* 0x000fc8000ff3e0ff */
[----:B------:R-:W-:-:S06]  /*3010*/  IADD3.X R45, PT, PT, R37, UR29, RZ, P1, !PT ;  /* 0x0000001d252d7c10 */ /* 0x000fcc0008ffe4ff */
[----:B------:R-:W2:Y:S04]  /*3020*/  LDG.E.64 R44, desc[UR18][R44.64] ;  /* 0x000000122c2c7981 */ /* 0x000ea8000c1e1b00 */
[----:B------:R-:W-:Y:S04]  /*3030*/  STS.64 [R32+0x210], R40 ;  /* 0x0002102820007388 */ /* 0x000fe80000000a00 */
[----:B------:R-:W2:Y:S02]  /*3040*/  LDS.64 R34, [R2+0x110] ;  /* 0x0001100002227984 */ /* 0x000ea40000000a00 */
[----:B--2---:R-:W-:Y:S01]  /*3050*/  DFMA R34, R44, R34, R20 ;  /* 0x000000222c22722b */ /* 0x004fe20000000014 */
[----:B------:R-:W-:-:S04]  /*3060*/  IADD3 R20, P1, PT, R36, UR6, RZ ;  /* 0x0000000624147c10 */ /* 0x000fc8000ff3e0ff */
[----:B------:R-:W-:-:S05]  /*3070*/  IADD3.X R21, PT, PT, R37, UR7, RZ, P1, !PT ;  /* 0x0000000725157c10 */ /* 0x000fca0008ffe4ff */
[----:B------:R2:W3:Y:S04]  /*3080*/  LDG.E.64 R42, desc[UR18][R20.64] ;  /* 0x00000012142a7981 */ /* 0x0004e8000c1e1b00 */
[----:B------:R4:W-:Y:S04]  /*3090*/  STS.64 [R32+0x420], R44 ;  /* 0x0004202c20007388 */ /* 0x0009e80000000a00 */
[----:B--2---:R-:W2:Y:S01]  /*30a0*/  LDS.64 R20, [R2+0x118] ;  /* 0x0001180002147984 */ /* 0x004ea20000000a00 */
[----:B------:R-:W-:Y:S02]  /*30b0*/  DFMA R24, R8, R24, RZ ;  /* 0x000000180818722b */ /* 0x000fe400000000ff */
[----:B------:R-:W-:-:S06]  /*30c0*/  DFMA R38, R14, R22, R38 ;  /* 0x000000160e26722b */ /* 0x000fcc0000000026 */
[----:B------:R-:W-:Y:S01]  /*30d0*/  DFMA R26, R10, R26, R24 ;  /* 0x0000001a0a1a722b */ /* 0x000fe20000000018 */
[----:B------:R-:W-:-:S07]  /*30e0*/  IMAD.U32 R23, RZ, RZ, UR23 ;  /* 0x00000017ff177e24 */ /* 0x000fce000f8e00ff */
[----:B------:R-:W-:Y:S01]  /*30f0*/  DFMA R40, R12, R16, R26 ;  /* 0x000000100c28722b */ /* 0x000fe2000000001a */
[----:B------:R-:W-:-:S06]  /*3100*/  UIMAD.WIDE UR10, UR23, 0x18, UR26 ;  /* 0x00000018170a78a5 */ /* 0x000fcc000f8e021a */
[----:B----4-:R-:W-:-:S04]  /*3110*/  IADD3 R44, P1, PT, R36, UR10, RZ ;  /* 0x0000000a242c7c10 */ /* 0x010fc8000ff3e0ff */
[----:B------:R-:W-:Y:S01]  /*3120*/  IADD3.X R45, PT, PT, R37, UR11, RZ, P1, !PT ;  /* 0x0000000b252d7c10 */ /* 0x000fe20008ffe4ff */
[----:B---3--:R-:W-:Y:S01]  /*3130*/  STS.64 [R32+0x630], R42 ;  /* 0x0006302a20007388 */ /* 0x008fe20000000a00 */
[----:B------:R-:W-:Y:S06]  /*3140*/  BAR.SYNC.DEFER_BLOCKING 0x0 ;  /* 0x0000000000007b1d */ /* 0x000fec0000010000 */
[----:B--2---:R-:W-:Y:S01]  /*3150*/  DFMA R16, R42, R20, R34 ;  /* 0x000000142a10722b */ /* 0x004fe20000000022 */
[----:B------:R-:W-:Y:S02]  /*3160*/  IMAD.WIDE R34, R23, 0x18, R36 ;  /* 0x0000001817227825 */ /* 0x000fe400078e0224 */
[----:B------:R-:W2:Y:S04]  /*3170*/  LDS.128 R20, [R6] ;  /* 0x0000000006147984 */ /* 0x000ea80000000c00 */
[----:B------:R-:W-:Y:S01]  /*3180*/  LDS.128 R24, [R6+0x10] ;  /* 0x0000100006187984 */ /* 0x000fe20000000c00 */
[----:B------:R-:W-:Y:S06]  /*3190*/  BAR.SYNC.DEFER_BLOCKING 0x0 ;  /* 0x0000000000007b1d */ /* 0x000fec0000010000 */
[----:B------:R-:W3:Y:S04]  /*31a0*/  LDG.E.64 R34, desc[UR18][R34.64] ;  /* 0x0000001222227981 */ /* 0x000ee8000c1e1b00 */
[----:B------:R-:W4:Y:S01]  /*31b0*/  LDG.E.64 R44, desc[UR18][R44.64] ;  /* 0x000000122c2c7981 */ /* 0x000f22000c1e1b00 */
[----:B------:R-:W-:-:S03]  /*31c0*/  DFMA R40, R14, R18, R40 ;  /* 0x000000120e28722b */ /* 0x000fc60000000028 */
[----:B------:R-:W3:Y:S01]  /*31d0*/  LDS.64 R18, [R2+0x180] ;  /* 0x0001800002127984 */ /* 0x000ee20000000a00 */
[----:B--2---:R-:W-:Y:S01]  /*31e0*/  DFMA R20, R8, R20, RZ ;  /* 0x000000140814722b */ /* 0x004fe200000000ff */
[----:B------:R-:W-:-:S07]  /*31f0*/  UIMAD.WIDE UR10, UR23, 0x18, UR24 ;  /* 0x00000018170a78a5 */ /* 0x000fce000f8e0218 */
[----:B------:R-:W-:Y:S01]  /*3200*/  DFMA R42, R10, R22, R20 ;  /* 0x000000160a2a722b */ /* 0x000fe20000000014 */
[----:B------:R-:W-:-:S04]  /*3210*/  IMAD.U32 R23, RZ, RZ, UR32 ;  /* 0x00000020ff177e24 */ /* 0x000fc8000f8e00ff */
[----:B------:R-:W-:Y:S01]  /*3220*/  IMAD.WIDE.U32 R22, R23, 0x18, R36 ;  /* 0x0000001817167825 */ /* 0x000fe200078e0024 */
[----:B---3--:R-:W-:Y:S01]  /*3230*/  DFMA R18, R34, R18, R16 ;  /* 0x000000122212722b */ /* 0x008fe20000000010 */
[----:B------:R-:W-:Y:S04]  /*3240*/  STS.64 [R32], R34 ;  /* 0x0000002220007388 */ /* 0x000fe80000000a00 */
[----:B------:R-:W4:Y:S03]  /*3250*/  LDS.64 R16, [R2+0x188] ;  /* 0x0001880002107984 */ /* 0x000f260000000a00 */
[----:B----4-:R-:W-:Y:S01]  /*3260*/  DFMA R16, R44, R16, R18 ;  /* 0x000000102c10722b */ /* 0x010fe20000000012 */
[----:B------:R-:W-:Y:S01]  /*3270*/  IADD3 R18, P1, PT, R36, UR10, RZ ;  /* 0x0000000a24127c10 */ /* 0x000fe2000ff3e0ff */
[----:B------:R-:W-:-:S03]  /*3280*/  UIMAD UR10, UR16, 0x18, URZ ;  /* 0x00000018100a78a4 */ /* 0x000fc6000f8e02ff */
[----:B------:R-:W-:-:S03]  /*3290*/  IADD3.X R19, PT, PT, R37, UR11, RZ, P1, !PT ;  /* 0x0000000b25137c10 */ /* 0x000fc60008ffe4ff */
[----:B------:R-:W-:Y:S02]  /*32a0*/  VIADD R23, R23, UR10 ;  /* 0x0000000a17177c36 */ /* 0x000fe40008000000 */
[----:B------:R-:W2:Y:S04]  /*32b0*/  LDG.E.64 R34, desc[UR18][R18.64] ;  /* 0x0000001212227981 */ /* 0x000ea8000c1e1b00 */
[----:B------:R-:W3:Y:S04]  /*32c0*/  LDG.E.64 R22, desc[UR18][R22.64] ;  /* 0x0000001216167981 */ /* 0x000ee8000c1e1b00 */
[----:B------:R-:W-:Y:S04]  /*32d0*/  STS.64 [R32+0x210], R44 ;  /* 0x0002102c20007388 */ /* 0x000fe80000000a00 */
[----:B------:R-:W2:Y:S01]  /*32e0*/  LDS.64 R20, [R2+0x190] ;  /* 0x0001900002147984 */ /* 0x000ea20000000a00 */
[----:B------:R-:W-:Y:S01]  /*32f0*/  DFMA R24, R12, R24, R42 ;  /* 0x000000180c18722b */ /* 0x000fe2000000002a */
[----:B------:R-:W-:-:S07]  /*3300*/  LEA R33, R3, R0, 0x6 ;  /* 0x0000000003217211 */ /* 0x000fce00078e30ff */
[----:B------:R-:W-:Y:S01]  /*3310*/  DFMA R24, R14, R26, R24 ;  /* 0x0000001a0e18722b */ /* 0x000fe20000000018 */
[----:B------:R-:W-:Y:S01]  /*3320*/  IMAD R26, R3, 0x40, R0 ;  /* 0x00000040031a7824 */ /* 0x000fe200078e0200 */
[----:B------:R-:W-:-:S04]  /*3330*/  SHF.R.U32.HI R33, RZ, 0x4, R33 ;  /* 0x00000004ff217819 */ /* 0x000fc80000011621 */
[----:B------:R-:W-:Y:S01]  /*3340*/  ISETP.GT.U32.AND P1, PT, R26, 0x3f, PT ;  /* 0x0000003f1a00780c */ /* 0x000fe20003f24070 */
[----:B------:R-:W-:Y:S01]  /*3350*/  IMAD R33, R33, -0x18, R6 ;  /* 0xffffffe821217824 */ /* 0x000fe200078e0206 */
[----:B------:R-:W-:Y:S01]  /*3360*/  UIADD3 UR14, UPT, UPT, UR14, 0x1, URZ ;  /* 0x000000010e0e7890 */ /* 0x000fe2000fffe0ff */
[----:B------:R-:W-:Y:S03]  /*3370*/  BSSY.RECONVERGENT B0, `(.L_x_38) ;  /* 0x000002e000007945 */ /* 0x000fe60003800200 */
[----:B------:R-:W-:Y:S01]  /*3380*/  UISETP.NE.AND UP0, UPT, UR14, 0x1, UPT ;  /* 0x000000010e00788c */ /* 0x000fe2000bf05270 */
[----:B--2---:R-:W-:Y:S01]  /*3390*/  DFMA R20, R34, R20, R16 ;  /* 0x000000142214722b */ /* 0x004fe20000000010 */
[----:B------:R-:W-:Y:S04]  /*33a0*/  STS.64 [R32+0x420], R34 ;  /* 0x0004202220007388 */ /* 0x000fe80000000a00 */
[----:B------:R-:W-:Y:S04]  /*33b0*/  LDS.64 R34, [R2+0x198] ;  /* 0x0001980002227984 */ /* 0x000fe80000000a00 */
[----:B---3--:R-:W-:Y:S01]  /*33c0*/  STS.64 [R32+0x630], R22 ;  /* 0x0006301620007388 */ /* 0x008fe20000000a00 */
[----:B------:R-:W-:Y:S06]  /*33d0*/  BAR.SYNC.DEFER_BLOCKING 0x0 ;  /* 0x0000000000007b1d */ /* 0x000fec0000010000 */
[----:B------:R-:W2:Y:S02]  /*33e0*/  LDS.128 R16, [R6] ;  /* 0x0000000006107984 */ /* 0x000ea40000000c00 */
[----:B--2---:R-:W-:-:S08]  /*33f0*/  DFMA R16, R8, R16, RZ ;  /* 0x000000100810722b */ /* 0x004fd000000000ff */
[----:B------:R-:W-:Y:S02]  /*3400*/  DFMA R42, R10, R18, R16 ;  /* 0x000000120a2a722b */ /* 0x000fe40000000010 */
[----:B------:R-:W2:Y:S01]  /*3410*/  LDS.128 R16, [R6+0x10] ;  /* 0x0000100006107984 */ /* 0x000ea20000000c00 */
[----:B------:R-:W-:Y:S06]  /*3420*/  BAR.SYNC.DEFER_BLOCKING 0x0 ;  /* 0x0000000000007b1d */ /* 0x000fec0000010000 */
[----:B------:R-:W-:Y:S02]  /*3430*/  DFMA R34, R22, R34, R20 ;  /* 0x000000221622722b */ /* 0x000fe40000000014 */
[----:B--2---:R-:W-:Y:S01]  /*3440*/  DFMA R16, R12, R16, R42 ;  /* 0x000000100c10722b */ /* 0x004fe2000000002a */
[----:B------:R2:W-:Y:S07]  /*3450*/  STS.64 [R33], R38 ;  /* 0x0000002621007388 */ /* 0x0005ee0000000a00 */
[----:B------:R-:W-:Y:S01]  /*3460*/  DFMA R16, R14, R18, R16 ;  /* 0x000000120e10722b */ /* 0x000fe20000000010 */
[----:B------:R2:W-:Y:S04]  /*3470*/  STS.64 [R33+0x80], R40 ;  /* 0x0000802821007388 */ /* 0x0005e80000000a00 */
[----:B------:R2:W-:Y:S04]  /*3480*/  STS.64 [R33+0x100], R24 ;  /* 0x0001001821007388 */ /* 0x0005e80000000a00 */
[----:B------:R2:W-:Y:S01]  /*3490*/  STS.64 [R33+0x180], R16 ;  /* 0x0001801021007388 */ /* 0x0005e20000000a00 */
[----:B------:R-:W-:Y:S06]  /*34a0*/  BAR.SYNC.DEFER_BLOCKING 0x0 ;  /* 0x0000000000007b1d */ /* 0x000fec0000010000 */
[----:B------:R-:W-:Y:S05]  /*34b0*/  @P1 BRA `(.L_x_39) ;  /* 0x0000000000641947 */ /* 0x000fea0003800000 */
[----:B------:R-:W3:Y:S04]  /*34c0*/  LDS.128 R20, [R4] ;  /* 0x0000000004147984 */ /* 0x000ee80000000c00 */
[----:B--2---:R-:W2:Y:S04]  /*34d0*/  LDS.128 R16, [R4+0x10] ;  /* 0x0000100004107984 */ /* 0x004ea80000000c00 */
[----:B------:R-:W4:Y:S01]  /*34e0*/  LDS.128 R24, [R4+0x20] ;  /* 0x0000200004187984 */ /* 0x000f220000000c00 */
[----:B---3--:R-:W-:-:S03]  /*34f0*/  DADD R32, R20, R22 ;  /* 0x0000000014207229 */ /* 0x008fc60000000016 */
[----:B------:R-:W3:Y:S05]  /*3500*/  LDS.128 R20, [R4+0x30] ;  /* 0x0000300004147984 */ /* 0x000eea0000000c00 */
[----:B--2---:R-:W-:-:S08]  /*3510*/  DADD R16, R32, R16 ;  /* 0x0000000020107229 */ /* 0x004fd00000000010 */
[----:B------:R-:W-:Y:S02]  /*3520*/  DADD R32, R16, R18 ;  /* 0x0000000010207229 */ /* 0x000fe40000000012 */
[----:B------:R-:W2:Y:S06]  /*3530*/  LDS.128 R16, [R4+0x40] ;  /* 0x0000400004107984 */ /* 0x000eac0000000c00 */
[----:B----4-:R-:W-:-:S08]  /*3540*/  DADD R24, R32, R24 ;  /* 0x0000000020187229 */ /* 0x010fd00000000018 */
[----:B------:R-:W-:Y:S02]  /*3550*/  DADD R32, R24, R26 ;  /* 0x0000000018207229 */ /* 0x000fe4000000001a */
[----:B------:R-:W4:Y:S06]  /*3560*/  LDS.128 R24, [R4+0x50] ;  /* 0x0000500004187984 */ /* 0x000f2c0000000c00 */
[----:B---3--:R-:W-:-:S08]  /*3570*/  DADD R20, R32, R20 ;  /* 0x0000000020147229 */ /* 0x008fd00000000014 */
[----:B------:R-:W-:Y:S02]  /*3580*/  DADD R32, R20, R22 ;  /* 0x0000000014207229 */ /* 0x000fe40000000016 */
[----:B------:R-:W3:Y:S06]  /*3590*/  LDS.128 R20, [R4+0x60] ;  /* 0x0000600004147984 */ /* 0x000eec0000000c00 */
[----:B--2---:R-:W-:-:S08]  /*35a0*/  DADD R16, R32, R16 ;  /* 0x0000000020107229 */ /* 0x004fd00000000010 */
[----:B------:R-:W-:Y:S02]  /*35b0*/  DADD R32, R16, R18 ;  /* 0x0000000010207229 */ /* 0x000fe40000000012 */
[----:B------:R-:W2:Y:S06]  /*35c0*/  LDS.128 R16, [R4+0x70] ;  /* 0x0000700004107984 */ /* 0x000eac0000000c00 */
[----:B----4-:R-:W-:-:S08]  /*35d0*/  DADD R24, R32, R24 ;  /* 0x0000000020187229 */ /* 0x010fd00000000018 */
[----:B------:R-:W-:-:S08]  /*35e0*/  DADD R24, R24, R26 ;  /* 0x0000000018187229 */ /* 0x000fd0000000001a */
[----:B---3--:R-:W-:-:S08]  /*35f0*/  DADD R20, R24, R20 ;  /* 0x0000000018147229 */ /* 0x008fd00000000014 */
[----:B------:R-:W-:-:S08]  /*3600*/  DADD R20, R20, R22 ;  /* 0x0000000014147229 */ /* 0x000fd00000000016 */
[----:B--2---:R-:W-:-:S08]  /*3610*/  DADD R16, R20, R16 ;  /* 0x0000000014107229 */ /* 0x004fd00000000010 */
[----:B------:R-:W-:Y:S01]  /*3620*/  DADD R16, R16, R18 ;  /* 0x0000000010107229 */ /* 0x000fe20000000012 */
[----:B------:R-:W-:-:S06]  /*3630*/  IMAD.WIDE R18, R5, 0x8, R28 ;  /* 0x0000000805127825 */ /* 0x000fcc00078e021c */
[----:B------:R3:W-:Y:S04]  /*3640*/  STG.E.64 desc[UR18][R18.64], R16 ;  /* 0x0000001012007986 */ /* 0x0007e8000c101b12 */
.L_x_39:
[----:B------:R-:W-:Y:S05]  /*3650*/  BSYNC.RECONVERGENT B0 ;  /* 0x0000000000007941 */ /* 0x000fea0003800200 */
.L_x_38:
[----:B------:R-:W-:Y:S01]  /*3660*/  BAR.SYNC.DEFER_BLOCKING 0x0 ;  /* 0x0000000000007b1d */ /* 0x000fe20000010000 */
[----:B--23--:R-:W-:Y:S01]  /*3670*/  IMAD.U32 R17, RZ, RZ, UR23 ;  /* 0x00000017ff117e24 */ /* 0x00cfe2000f8e00ff */
[----:B------:R-:W-:Y:S01]  /*3680*/  UIADD3 UR15, UPT, UPT, UR13, UR15, URZ ;  /* 0x0000000f0d0f7290 */ /* 0x000fe2000fffe0ff */
[----:B------:R-:W-:Y:S02]  /*3690*/  VIADD R5, R5, UR5 ;  /* 0x0000000505057c36 */ /* 0x000fe40008000000 */
[----:B------:R-:W-:Y:S01]  /*36a0*/  IMAD.WIDE R36, R17, 0x20, R36 ;  /* 0x0000002011247825 */ /* 0x000fe200078e0224 */
[----:B------:R-:W-:Y:S08]  /*36b0*/  BRA.U UP0, `(.L_x_40) ;  /* 0xfffffff100fc7547 */ /* 0x000ff0000b83ffff */
.L_x_37:
[----:B------:R-:W3:Y:S01]  /*36c0*/  S2R R5, SR_CgaCtaId ;  /* 0x0000000000057919 */ /* 0x000ee20000008800 */
[----:B------:R-:W-:Y:S02]  /*36d0*/  MOV R2, 0x400 ;  /* 0x0000040000027802 */ /* 0x000fe40000000f00 */
[----:B------:R-:W-:Y:S02]  /*36e0*/  ISETP.NE.AND P0, PT, R3, RZ, PT ;  /* 0x000000ff0300720c */ /* 0x000fe40003f05270 */
[----:B---3--:R-:W-:-:S05]  /*36f0*/  LEA R2, R5, R2, 0x18 ;  /* 0x0000000205027211 */ /* 0x008fca00078ec0ff */
[----:B------:R-:W-:-:S05]  /*3700*/  IMAD R5, R3, 0x210, R2 ;  /* 0x0000021003057824 */ /* 0x000fca00078e0202 */
[----:B------:R-:W-:-:S05]  /*3710*/  LEA R5, R0, R5, 0x3 ;  /* 0x0000000500057211 */ /* 0x000fca00078e18ff */
[----:B------:R3:W-:Y:S01]  /*3720*/  STS.64 [R5], R34 ;  /* 0x0000002205007388 */ /* 0x0007e20000000a00 */
[----:B------:R-:W-:Y:S06]  /*3730*/  BAR.SYNC.DEFER_BLOCKING 0x0 ;  /* 0x0000000000007b1d */ /* 0x000fec0000010000 */
[----:B------:R-:W-:Y:S05]  /*3740*/  @P0 EXIT ;  /* 0x000000000000094d */ /* 0x000fea0003800000 */
[----:B------:R-:W5:Y:S01]  /*3750*/  S2UR UR6, SR_CgaCtaId ;  /* 0x00000000000679c3 */ /* 0x000f620000008800 */
[----:B------:R-:W-:Y:S01]  /*3760*/  UMOV UR4, 0x400 ;  /* 0x0000040000047882 */ /* 0x000fe20000000000 */
[C---:B--2---:R-:W-:Y:S01]  /*3770*/  IMAD.SHL.U32 R10, R0.reuse, 0x8, RZ ;  /* 0x00000008000a7824 */ /* 0x044fe200078e00ff */
[----:B------:R-:W-:-:S05]  /*3780*/  LOP3.LUT R11, R0, 0xf, RZ, 0xc0, !PT ;  /* 0x0000000f000b7812 */ /* 0x000fca00078ec0ff */
[----:B------:R-:W-:Y:S01]  /*3790*/  IMAD.MOV R11, RZ, RZ, -R11 ;  /* 0x000000ffff0b7224 */ /* 0x000fe200078e0a0b */
[----:B-----5:R-:W-:-:S09]  /*37a0*/  ULEA UR4, UR6, UR4, 0x18 ;  /* 0x0000000406047291 */ /* 0x020fd2000f8ec0ff */
[----:B------:R-:W-:Y:S04]  /*37b0*/  LDS.64 R2, [R10+UR4] ;  /* 0x000000040a027984 */ /* 0x000fe80008000a00 */
[----:B---3--:R-:W2:Y:S04]  /*37c0*/  LDS.64 R4, [R10+UR4+0x210] ;  /* 0x000210040a047984 */ /* 0x008ea80008000a00 */
[----:B01----:R-:W0:Y:S04]  /*37d0*/  LDS.64 R6, [R10+UR4+0x420] ;  /* 0x000420040a067984 */ /* 0x003e280008000a00 */
[----:B------:R-:W1:Y:S01]  /*37e0*/  LDS.64 R8, [R10+UR4+0x630] ;  /* 0x000630040a087984 */ /* 0x000e620008000a00 */
[----:B------:R-:W-:-:S04]  /*37f0*/  UIMAD UR4, UR20, UR5, URZ ;  /* 0x00000005140472a4 */ /* 0x000fc8000f8e02ff */
[----:B------:R-:W-:Y:S01]  /*3800*/  USHF.R.S32.HI UR6, URZ, 0x1f, UR4 ;  /* 0x0000001fff067899 */ /* 0x000fe20008011404 */
[----:B--2---:R-:W-:Y:S01]  /*3810*/  DADD R2, R2, R4 ;  /* 0x0000000002027229 */ /* 0x004fe20000000004 */
[----:B------:R-:W-:Y:S02]  /*3820*/  IADD3 R5, P0, P1, R11, UR4, R0 ;  /* 0x000000040b057c10 */ /* 0x000fe4000f91e000 */
[----:B------:R-:W-:-:S05]  /*3830*/  SHF.R.S32.HI R0, RZ, 0x1f, R11 ;  /* 0x0000001fff007819 */ /* 0x000fca000001140b */
[----:B0-----:R-:W-:Y:S01]  /*3840*/  DADD R2, R2, R6 ;  /* 0x0000000002027229 */ /* 0x001fe20000000006 */
[----:B------:R-:W-:Y:S02]  /*3850*/  IADD3.X R0, PT, PT, R0, UR6, RZ, P0, P1 ;  /* 0x0000000600007c10 */ /* 0x000fe400087e24ff */
[----:B------:R-:W-:-:S04]  /*3860*/  LEA R4, P0, R5, R28, 0x3 ;  /* 0x0000001c05047211 */ /* 0x000fc800078018ff */
[----:B------:R-:W-:Y:S01]  /*3870*/  LEA.HI.X R5, R5, R29, R0, 0x3, P0 ;  /* 0x0000001d05057211 */ /* 0x000fe200000f1c00 */
[----:B-1----:R-:W-:-:S07]  /*3880*/  DADD R2, R2, R8 ;  /* 0x0000000002027229 */ /* 0x002fce0000000008 */
[----:B------:R-:W-:Y:S01]  /*3890*/  STG.E.64 desc[UR18][R4.64], R2 ;  /* 0x0000000204007986 */ /* 0x000fe2000c101b12 */
[----:B------:R-:W-:Y:S05]  /*38a0*/  EXIT ;  /* 0x000000000000794d */ /* 0x000fea0003800000 */
.L_x_41:
        /* <DEDUP_REMOVED lines=13> */
.L_x_66:


//--------------------- .text._Z39test_l_dsymv_special_update_v6_ts_teslaidPdiS_idS_iS_i --------------------------
	.section	.text._Z39test_l_dsymv_special_update_v6_ts_teslaidPdiS_idS_iS_i,"ax",@progbits
	.align	128
        .global         _Z39test_l_dsymv_special_update_v6_ts_teslaidPdiS_idS_iS_i
        .type           _Z39test_l_dsymv_special_update_v6_ts_teslaidPdiS_idS_iS_i,@function
        .size           _Z39test_l_dsymv_special_update_v6_ts_teslaidPdiS_idS_iS_i,(.L_x_67 - _Z39test_l_dsymv_special_update_v6_ts_teslaidPdiS_idS_iS_i)
        .other          _Z39test_l_dsymv_special_update_v6_ts_teslaidPdiS_idS_iS_i,@"STO_CUDA_ENTRY STV_DEFAULT"
_Z39test_l_dsymv_special_update_v6_ts_teslaidPdiS_idS_iS_i:
.text._Z39test_l_dsymv_special_update_v6_ts_teslaidPdiS_idS_iS_i:
[----:B------:R-:W-:Y:S01]  /*0000*/  LDC R1, c[0x0][0x37c] ;  /* 0x0000df00ff017b82 */ /* 0x000fe20000000800 */
[----:B------:R-:W0:Y:S07]  /*0010*/  S2R R7, SR_CTAID.X ;  /* 0x0000000000077919 */ /* 0x000e2e0000002500 */
[----:B------:R-:W1:Y:S01]  /*0020*/  LDC R9, c[0x0][0x380] ;  /* 0x0000e000ff097b82 */ /* 0x000e620000000800 */
[----:B------:R-:W2:Y:S01]  /*0030*/  LDCU UR6, c[0x0][0x398] ;  /* 0x00007300ff0677ac */ /* 0x000ea20008000800 */
[----:B------:R-:W-:Y:S01]  /*0040*/  CS2R R10, SRZ ;  /* 0x00000000000a7805 */ /* 0x000fe2000001ff00 */
[----:B------:R-:W3:Y:S01]  /*0050*/  S2R R3, SR_TID.X ;  /* 0x0000000000037919 */ /* 0x000ee20000002100 */
[----:B------:R-:W4:Y:S04]  /*0060*/  LDCU.64 UR4, c[0x0][0x358] ;  /* 0x00006b00ff0477ac */ /* 0x000f280008000a00 */
[----:B------:R-:W5:Y:S01]  /*0070*/  LDC.64 R4, c[0x0][0x3c8] ;  /* 0x0000f200ff047b82 */ /* 0x000f620000000a00 */
[----:B0-----:R-:W-:-:S04]  /*0080*/  IMAD.SHL.U32 R2, R7, 0x40, RZ ;  /* 0x0000004007027824 */ /* 0x001fc800078e00ff */
[C---:B---3--:R-:W-:Y:S01]  /*0090*/  IMAD.IADD R0, R2.reuse, 0x1, R3 ;  /* 0x0000000102007824 */ /* 0x048fe200078e0203 */
[----:B-1----:R-:W-:-:S03]  /*00a0*/  ISETP.GE.AND P0, PT, R2, R9, PT ;  /* 0x000000090200720c */ /* 0x002fc60003f06270 */
[----:B--2---:R-:W-:-:S04]  /*00b0*/  IMAD R3, R7, UR6, R0 ;  /* 0x0000000607037c24 */ /* 0x004fc8000f8e0200 */
[----:B-----5:R-:W-:-:S06]  /*00c0*/  IMAD.WIDE.U32 R4, R3, 0x8, R4 ;  /* 0x0000000803047825 */ /* 0x020fcc00078e0004 */
        /* <DEDUP_REMOVED lines=13> */
.L_x_44:
[----:B------:R-:W2:Y:S04]  /*01a0*/  LDG.E.64 R12, desc[UR4][R4.64] ;  /* 0x00000004040c7981 */ /* 0x000ea8000c1e1b00 */
[----:B------:R-:W3:Y:S04]  /*01b0*/  LDG.E.64 R14, desc[UR4][R4.64+0x200] ;  /* 0x00020004040e7981 */ /* 0x000ee8000c1e1b00 */
[----:B------:R-:W4:Y:S04]  /*01c0*/  LDG.E.64 R16, desc[UR4][R4.64+0x400] ;  /* 0x0004000404107981 */ /* 0x000f28000c1e1b00 */
[----:B------:R-:W5:Y:S04]  /*01d0*/  LDG.E.64 R18, desc[UR4][R4.64+0x600] ;  /* 0x0006000404127981 */ /* 0x000f68000c1e1b00 */
        /* <DEDUP_REMOVED lines=18> */
[----:B------:R0:W5:Y:S01]  /*0300*/  LDG.E.64 R24, desc[UR4][R4.64+0x1e00] ;  /* 0x001e000404187981 */ /* 0x000162000c1e1b00 */
[----:B------:R-:W-:-:S05]  /*0310*/  VIADD R26, R26, 0x10 ;  /* 0x000000101a1a7836 */ /* 0x000fca0000000000 */
[----:B------:R-:W-:Y:S01]  /*0320*/  DADD R6, R22, R6 ;  /* 0x0000000016067229 */ /* 0x000fe20000000006 */
[----:B------:R-:W-:Y:S02]  /*0330*/  ISETP.NE.AND P1, PT, R26, RZ, PT ;  /* 0x000000ff1a00720c */ /* 0x000fe40003f25270 */
[----:B0-----:R-:W-:-:S05]  /*0340*/  IADD3 R4, P2, PT, R4, 0x2000, RZ ;  /* 0x0000200004047810 */ /* 0x001fca0007f5e0ff */
[----:B------:R-:W-:Y:S01]  /*0350*/  DADD R6, R6, R8 ;  /* 0x0000000006067229 */ /* 0x000fe20000000008 */
[----:B------:R-:W-:-:S07]  /*0360*/  IMAD.X R5, RZ, RZ, R5, P2 ;  /* 0x000000ffff057224 */ /* 0x000fce00010e0605 */
[----:B--2---:R-:W-:-:S08]  /*0370*/  DADD R6, R6, R10 ;  /* 0x0000000006067229 */ /* 0x004fd0000000000a */
[----:B---3--:R-:W-:-:S08]  /*0380*/  DADD R6, R6, R12 ;  /* 0x0000000006067229 */ /* 0x008fd0000000000c */
[----:B----4-:R-:W-:-:S08]  /*0390*/  DADD R6, R6, R14 ;  /* 0x0000000006067229 */ /* 0x010fd0000000000e */
[----:B-----5:R-:W-:-:S08]  /*03a0*/  DADD R6, R6, R16 ;  /* 0x0000000006067229 */ /* 0x020fd00000000010 */
[----:B------:R-:W-:-:S08]  /*03b0*/  DADD R6, R6, R18 ;  /* 0x0000000006067229 */ /* 0x000fd00000000012 */
[----:B------:R-:W-:-:S08]  /*03c0*/  DADD R6, R6, R20 ;  /* 0x0000000006067229 */ /* 0x000fd00000000014 */
[----:B------:R-:W-:Y:S01]  /*03d0*/  DADD R10, R6, R24 ;  /* 0x00000000060a7229 */ /* 0x000fe20000000018 */
[----:B------:R-:W-:Y:S10]  /*03e0*/  @P1 BRA `(.L_x_44) ;  /* 0xfffffffc006c1947 */ /* 0x000ff4000383ffff */
.L_x_43:
        /* <DEDUP_REMOVED lines=12> */
[----:B------:R0:W5:Y:S01]  /*04b0*/  LDG.E.64 R18, desc[UR4][R4.64+0xe00] ;  /* 0x000e000404127981 */ /* 0x000162000c1e1b00 */
[----:B------:R-:W-:-:S05]  /*04c0*/  IADD3 R3, P0, PT, R4, 0x1000, RZ ;  /* 0x0000100004037810 */ /* 0x000fca0007f1e0ff */
[----:B0-----:R-:W-:Y:S01]  /*04d0*/  IMAD.MOV.U32 R4, RZ, RZ, R3 ;  /* 0x000000ffff047224 */ /* 0x001fe200078e0003 */
        /* <DEDUP_REMOVED lines=8> */
[----:B------:R-:W-:-:S04]  /*0560*/  IMAD.X R6, RZ, RZ, R5, P0 ;  /* 0x000000ffff067224 */ /* 0x000fc800000e0605 */
[----:B------:R-:W-:-:S07]  /*0570*/  IMAD.MOV.U32 R5, RZ, RZ, R6 ;  /* 0x000000ffff057224 */ /* 0x000fce00078e0006 */
.L_x_45:
        /* <DEDUP_REMOVED lines=17> */
.L_x_46:
[----:B------:R-:W-:Y:S05]  /*0690*/  @!P1 BRA `(.L_x_42) ;  /* 0x0000000000289947 */ /* 0x000fea0003800000 */
[----:B------:R-:W-:-:S07]  /*06a0*/  IMAD.MOV R14, RZ, RZ, -R14 ;  /* 0x000000ffff0e7224 */ /* 0x000fce00078e0a0e */
.L_x_47:
        /* <DEDUP_REMOVED lines=9> */
.L_x_42:
[----:B------:R-:W0:Y:S02]  /*0740*/  LDCU UR6, c[0x0][0x3d0] ;  /* 0x00007a00ff0677ac */ /* 0x000e240008000800 */
[----:B0-----:R-:W-:-:S13]  /*0750*/  ISETP.GT.AND P0, PT, R0, UR6, PT ;  /* 0x0000000600007c0c */ /* 0x001fda000bf04270 */
[----:B------:R-:W-:Y:S05]  /*0760*/  @!P0 EXIT ;  /* 0x000000000000894d */ /* 0x000fea0003800000 */
        /* <DEDUP_REMOVED lines=11> */
.L_x_48:
        /* <DEDUP_REMOVED lines=14> */
.L_x_67:


//--------------------- .text._Z32test_l_dsymv_special_v6_ts_teslaidPdiS_idS_iS_i --------------------------
	.section	.text._Z32test_l_dsymv_special_v6_ts_teslaidPdiS_idS_iS_i,"ax",@progbits
	.align	128
        .global         _Z32test_l_dsymv_special_v6_ts_teslaidPdiS_idS_iS_i
        .type           _Z32test_l_dsymv_special_v6_ts_teslaidPdiS_idS_iS_i,@function
        .size           _Z32test_l_dsymv_special_v6_ts_teslaidPdiS_idS_iS_i,(.L_x_68 - _Z32test_l_dsymv_special_v6_ts_teslaidPdiS_idS_iS_i)
        .other          _Z32test_l_dsymv_special_v6_ts_teslaidPdiS_idS_iS_i,@"STO_CUDA_ENTRY STV_DEFAULT"
_Z32test_l_dsymv_special_v6_ts_teslaidPdiS_idS_iS_i:
.text._Z32test_l_dsymv_special_v6_ts_teslaidPdiS_idS_iS_i:
[----:B------:R-:W-:Y:S01]  /*0000*/  LDC R1, c[0x0][0x37c] ;  /* 0x0000df00ff017b82 */ /* 0x000fe20000000800 */
[----:B------:R-:W0:Y:S07]  /*0010*/  S2R R0, SR_TID.X ;  /* 0x0000000000007919 */ /* 0x000e2e0000002100 */
[----:B------:R-:W1:Y:S01]  /*0020*/  S2UR UR8, SR_CTAID.X ;  /* 0x00000000000879c3 */ /* 0x000e620000002500 */
[----:B------:R-:W2:Y:S01]  /*0030*/  LDCU.64 UR18, c[0x0][0x3a0] ;  /* 0x00007400ff1277ac */ /* 0x000ea20008000a00 */
[----:B------:R-:W-:Y:S01]  /*0040*/  BSSY.RECONVERGENT B0, `(.L_x_49) ;  /* 0x0000020000007945 */ /* 0x000fe20003800200 */
[----:B------:R-:W3:Y:S01]  /*0050*/  S2R R2, SR_TID.Y ;  /* 0x0000000000027919 */ /* 0x000ee20000002200 */
[----:B------:R-:W4:Y:S04]  /*0060*/  LDCU UR34, c[0x0][0x398] ;  /* 0x00007300ff2277ac */ /* 0x000f280008000800 */
[----:B------:R-:W0:Y:S01]  /*0070*/  LDC R4, c[0x0][0x3a8] ;  /* 0x0000ea00ff047b82 */ /* 0x000e220000000800 */
[----:B------:R-:W-:Y:S01]  /*0080*/  UMOV UR4, 0x400 ;  /* 0x0000040000047882 */ /* 0x000fe20000000000 */
[----:B------:R-:W0:Y:S01]  /*0090*/  LDCU.64 UR20, c[0x0][0x358] ;  /* 0x00006b00ff1477ac */ /* 0x000e220008000a00 */
[----:B------:R-:W-:-:S05]  /*00a0*/  UIADD3 UR5, UPT, UPT, UR4, 0x2100, URZ ;  /* 0x0000210004057890 */ /* 0x000fca000fffe0ff */
[----:B------:R-:W5:Y:S01]  /*00b0*/  S2UR UR10, SR_CgaCtaId ;  /* 0x00000000000a79c3 */ /* 0x000f620000008800 */
[----:B-1----:R-:W-:Y:S02]  /*00c0*/  USHF.L.U32 UR27, UR8, 0x6, URZ ;  /* 0x00000006081b7899 */ /* 0x002fe400080006ff */
[----:B----4-:R-:W-:Y:S01]  /*00d0*/  UIMAD UR26, UR8, UR34, URZ ;  /* 0x00000022081a72a4 */ /* 0x010fe2000f8e02ff */
[----:B0-----:R-:W-:-:S03]  /*00e0*/  IMAD R3, R0, R4, RZ ;  /* 0x0000000400037224 */ /* 0x001fc600078e02ff */
[----:B------:R-:W-:Y:S02]  /*00f0*/  IMAD R6, R4, UR27, RZ ;  /* 0x0000001b04067c24 */ /* 0x000fe4000f8e02ff */
[----:B---3--:R-:W-:Y:S01]  /*0100*/  IMAD R16, R2, 0x40, R0 ;  /* 0x0000004002107824 */ /* 0x008fe200078e0200 */
[----:B------:R-:W-:Y:S02]  /*0110*/  SHF.R.S32.HI R5, RZ, 0x1f, R3 ;  /* 0x0000001fff057819 */ /* 0x000fe40000011403 */
[----:B------:R-:W-:Y:S01]  /*0120*/  IADD3 R7, P0, PT, R6, R3, RZ ;  /* 0x0000000306077210 */ /* 0x000fe20007f1e0ff */
[----:B-----5:R-:W-:-:S03]  /*0130*/  ULEA UR5, UR10, UR5, 0x18 ;  /* 0x000000050a057291 */ /* 0x020fc6000f8ec0ff */
[----:B------:R-:W-:Y:S01]  /*0140*/  LEA.HI.X.SX32 R6, R6, R5, 0x1, P0 ;  /* 0x0000000506067211 */ /* 0x000fe200000f0eff */
[C---:B------:R-:W-:Y:S01]  /*0150*/  IMAD.SHL.U32 R20, R7.reuse, 0x8, RZ ;  /* 0x0000000807147824 */ /* 0x040fe200078e00ff */
[----:B------:R-:W-:Y:S02]  /*0160*/  ISETP.NE.AND P0, PT, R2, RZ, PT ;  /* 0x000000ff0200720c */ /* 0x000fe40003f05270 */
[----:B------:R-:W-:Y:S01]  /*0170*/  SHF.L.U64.HI R7, R7, 0x3, R6 ;  /* 0x0000000307077819 */ /* 0x000fe20000010206 */
[----:B------:R-:W-:Y:S01]  /*0180*/  IMAD.SHL.U32 R6, R0, 0x8, RZ ;  /* 0x0000000800067824 */ /* 0x000fe200078e00ff */
[----:B--2---:R-:W-:Y:S02]  /*0190*/  IADD3 R30, P1, PT, R20, UR18, RZ ;  /* 0x00000012141e7c10 */ /* 0x004fe4000ff3e0ff */
[----:B------:R-:W-:Y:S02]  /*01a0*/  SHF.R.U32.HI R5, RZ, 0x5, R16 ;  /* 0x00000005ff057819 */ /* 0x000fe40000011610 */
[----:B------:R-:W-:-:S05]  /*01b0*/  IADD3.X R31, PT, PT, R7, UR19, RZ, P1, !PT ;  /* 0x00000013071f7c10 */ /* 0x000fca0008ffe4ff */
[----:B------:R-:W-:Y:S05]  /*01c0*/  @P0 BRA `(.L_x_50) ;  /* 0x00000000001c0947 */ /* 0x000fea0003800000 */
[----:B------:R-:W0:Y:S02]  /*01d0*/  LDCU UR6, c[0x0][0x3d0] ;  /* 0x00007a00ff0677ac */ /* 0x000e240008000800 */
[----:B0-----:R-:W-:-:S04]  /*01e0*/  ISETP.GT.AND P0, PT, R0, UR6, PT ;  /* 0x0000000600007c0c */ /* 0x001fc8000bf04270 */
[----:B------:R-:W-:-:S13]  /*01f0*/  ISETP.NE.OR P0, PT, RZ, UR8, P0 ;  /* 0x00000008ff007c0c */ /* 0x000fda0008705670 */
[----:B------:R0:W-:Y:S01]  /*0200*/  @!P0 STS.64 [R6+UR5], RZ ;  /* 0x000000ff06008988 */ /* 0x0001e20008000a05 */
[----:B------:R-:W-:Y:S05]  /*0210*/  @!P0 BRA `(.L_x_50) ;  /* 0x0000000000088947 */ /* 0x000fea0003800000 */
[----:B------:R-:W2:Y:S04]  /*0220*/  LDG.E.64 R8, desc[UR20][R30.64] ;  /* 0x000000141e087981 */ /* 0x000ea8000c1e1b00 */
[----:B--2---:R1:W-:Y:S02]  /*0230*/  STS.64 [R6+UR5], R8 ;  /* 0x0000000806007988 */ /* 0x0043e40008000a05 */
.L_x_50:
[----:B------:R-:W-:Y:S05]  /*0240*/  BSYNC.RECONVERGENT B0 ;  /* 0x0000000000007941 */ /* 0x000fea0003800200 */
.L_x_49:
[----:B------:R-:W2:Y:S01]  /*0250*/  LDCU.64 UR12, c[0x0][0x390] ;  /* 0x00007200ff0c77ac */ /* 0x000ea20008000a00 */
[----:B------:R-:W-:Y:S01]  /*0260*/  LOP3.LUT R18, R0, 0x1f, RZ, 0xc0, !PT ;  /* 0x0000001f00127812 */ /* 0x000fe200078ec0ff */
[----:B------:R-:W-:Y:S01]  /*0270*/  IMAD R17, R5, UR34, RZ ;  /* 0x0000002205117c24 */ /* 0x000fe2000f8e02ff */
[----:B------:R-:W-:Y:S01]  /*0280*/  USHF.L.U32 UR6, UR26, 0x6, URZ ;  /* 0x000000061a067899 */ /* 0x000fe200080006ff */
[----:B------:R-:W-:Y:S01]  /*0290*/  IMAD.U32 R25, RZ, RZ, UR34 ;  /* 0x00000022ff197e24 */ /* 0x000fe2000f8e00ff */
[----:B------:R-:W-:Y:S01]  /*02a0*/  USHF.L.U32 UR11, UR34, 0x3, URZ ;  /* 0x00000003220b7899 */ /* 0x000fe200080006ff */
[----:B-1----:R-:W-:Y:S01]  /*02b0*/  IMAD.IADD R8, R18, 0x1, R17 ;  /* 0x0000000112087824 */ /* 0x002fe200078e0211 */
[----:B------:R-:W-:-:S04]  /*02c0*/  UIADD3 UR7, UPT, UPT, UR27, UR6, URZ ;  /* 0x000000061b077290 */ /* 0x000fc8000fffe0ff */
[----:B------:R-:W-:Y:S01]  /*02d0*/  USHF.R.S32.HI UR9, URZ, 0x1f, UR7 ;  /* 0x0000001fff097899 */ /* 0x000fe20008011407 */
[----:B------:R-:W-:Y:S01]  /*02e0*/  IMAD.U32 R11, RZ, RZ, UR11 ;  /* 0x0000000bff0b7e24 */ /* 0x000fe2000f8e00ff */
[----:B------:R-:W-:-:S04]  /*02f0*/  IADD3 R9, P0, PT, R8, UR7, RZ ;  /* 0x0000000708097c10 */ /* 0x000fc8000ff1e0ff */
[----:B------:R-:W-:Y:S02]  /*0300*/  LEA.HI.X.SX32 R8, R8, UR9, 0x1, P0 ;  /* 0x0000000908087c11 */ /* 0x000fe400080f0eff */
[----:B--2---:R-:W-:-:S04]  /*0310*/  LEA R14, P0, R9, UR12, 0x3 ;  /* 0x0000000c090e7c11 */ /* 0x004fc8000f8018ff */
[----:B------:R-:W-:Y:S01]  /*0320*/  LEA.HI.X R15, R9, UR13, R8, 0x3, P0 ;  /* 0x0000000d090f7c11 */ /* 0x000fe200080f1c08 */
[----:B------:R-:W-:-:S04]  /*0330*/  IMAD.U32 R9, RZ, RZ, UR11 ;  /* 0x0000000bff097e24 */ /* 0x000fc8000f8e00ff */
[----:B------:R-:W-:Y:S02]  /*0340*/  IMAD.WIDE R8, R9, 0x8, R14 ;  /* 0x0000000809087825 */ /* 0x000fe400078e020e */
[----:B------:R-:W2:Y:S02]  /*0350*/  LDG.E.64 R14, desc[UR20][R14.64] ;  /* 0x000000140e0e7981 */ /* 0x000ea4000c1e1b00 */
[----:B------:R-:W-:-:S04]  /*0360*/  IMAD.WIDE R10, R11, 0x8, R8 ;  /* 0x000000080b0a7825 */ /* 0x000fc800078e0208 */
[----:B------:R-:W-:Y:S02]  /*0370*/  IMAD.WIDE R24, R25, 0x80, R8 ;  /* 0x0000008019187825 */ /* 0x000fe400078e0208 */
[----:B------:R-:W3:Y:S04]  /*0380*/  LDG.E.64 R8, desc[UR20][R8.64] ;  /* 0x0000001408087981 */ /* 0x000ee8000c1e1b00 */
[----:B------:R-:W4:Y:S04]  /*0390*/  LDG.E.64 R10, desc[UR20][R10.64] ;  /* 0x000000140a0a7981 */ /* 0x000f28000c1e1b00 */
[----:B------:R-:W5:Y:S01]  /*03a0*/  LDG.E.64 R12, desc[UR20][R24.64] ;  /* 0x00000014180c7981 */ /* 0x000f62000c1e1b00 */
[----:B------:R-:W-:Y:S01]  /*03b0*/  ULEA UR10, UR10, UR4, 0x18 ;  /* 0x000000040a0a7291 */ /* 0x000fe2000f8ec0ff */
[----:B------:R-:W-:-:S05]  /*03c0*/  IMAD R22, R5, 0x21, R18 ;  /* 0x0000002105167824 */ /* 0x000fca00078e0212 */
[----:B------:R-:W-:Y:S01]  /*03d0*/  LEA R22, R22, UR10, 0x3 ;  /* 0x0000000a16167c11 */ /* 0x000fe2000f8e18ff */
[----:B------:R-:W-:-:S05]  /*03e0*/  IMAD.SHL.U32 R21, R5, 0x4, RZ ;  /* 0x0000000405157824 */ /* 0x000fca00078e00ff */
[----:B------:R-:W-:Y:S01]  /*03f0*/  ISETP.GE.U32.AND P1, PT, R21, R18, PT ;  /* 0x000000121500720c */ /* 0x000fe20003f26070 */
[----:B------:R-:W-:Y:S02]  /*0400*/  IMAD R28, R5, 0x318, R22 ;  /* 0x00000318051c7824 */ /* 0x000fe400078e0216 */
[----:B------:R-:W-:-:S05]  /*0410*/  VIADD R19, R21, 0x1 ;  /* 0x0000000115137836 */ /* 0x000fca0000000000 */
[----:B------:R-:W-:Y:S01]  /*0420*/  ISETP.GE.U32.AND P2, PT, R19, R18, PT ;  /* 0x000000121300720c */ /* 0x000fe20003f46070 */
[----:B------:R-:W-:-:S05]  /*0430*/  IMAD R19, R18, 0x21, R21 ;  /* 0x0000002112137824 */ /* 0x000fca00078e0215 */
[----:B------:R-:W-:Y:S01]  /*0440*/  LEA R19, R19, UR10, 0x3 ;  /* 0x0000000a13137c11 */ /* 0x000fe2000f8e18ff */
[----:B--2---:R-:W-:Y:S04]  /*0450*/  STS.64 [R22], R14 ;  /* 0x0000000e16007388 */ /* 0x004fe80000000a00 */
[----:B---3--:R1:W-:Y:S04]  /*0460*/  STS.64 [R22+0x840], R8 ;  /* 0x0008400816007388 */ /* 0x0083e80000000a00 */
[----:B----4-:R-:W-:Y:S04]  /*0470*/  STS.64 [R22+0x1080], R10 ;  /* 0x0010800a16007388 */ /* 0x010fe80000000a00 */
[----:B-----5:R-:W-:Y:S01]  /*0480*/  STS.64 [R22+0x18c0], R12 ;  /* 0x0018c00c16007388 */ /* 0x020fe20000000a00 */
[----:B------:R-:W-:Y:S06]  /*0490*/  BAR.SYNC.DEFER_BLOCKING 0x0 ;  /* 0x0000000000007b1d */ /* 0x000fec0000010000 */
[----:B------:R-:W2:Y:S01]  /*04a0*/  @!P1 LDS.64 R26, [R28] ;  /* 0x000000001c1a9984 */ /* 0x000ea20000000a00 */
[----:B-1----:R-:W-:-:S05]  /*04b0*/  VIADD R9, R21, 0x2 ;  /* 0x0000000215097836 */ /* 0x002fca0000000000 */
[----:B------:R-:W-:Y:S01]  /*04c0*/  ISETP.GE.U32.AND P3, PT, R9, R18, PT ;  /* 0x000000120900720c */ /* 0x000fe20003f66070 */
[----:B--2---:R-:W-:Y:S04]  /*04d0*/  @!P1 STS.64 [R19], R26 ;  /* 0x0000001a13009388 */ /* 0x004fe80000000a00 */
[----:B------:R-:W1:Y:S01]  /*04e0*/  @!P2 LDS.64 R14, [R28+0x108] ;  /* 0x000108001c0ea984 */ /* 0x000e620000000a00 */
[----:B------:R-:W-:-:S05]  /*04f0*/  VIADD R21, R21, 0x3 ;  /* 0x0000000315157836 */ /* 0x000fca0000000000 */
[----:B------:R-:W-:Y:S01]  /*0500*/  ISETP.GE.U32.AND P4, PT, R21, R18, PT ;  /* 0x000000121500720c */ /* 0x000fe20003f86070 */
[----:B-1----:R-:W-:Y:S04]  /*0510*/  @!P2 STS.64 [R19+0x8], R14 ;  /* 0x0000080e1300a388 */ /* 0x002fe80000000a00 */
[----:B------:R-:W1:Y:S04]  /*0520*/  @!P3 LDS.64 R36, [R28+0x210] ;  /* 0x000210001c24b984 */ /* 0x000e680000000a00 */
[----:B-1----:R-:W-:Y:S04]  /*0530*/  @!P3 STS.64 [R19+0x10], R36 ;  /* 0x000010241300b388 */ /* 0x002fe80000000a00 */
[----:B------:R-:W1:Y:S01]  /*0540*/  @!P4 LDS.64 R38, [R28+0x318] ;  /* 0x000318001c26c984 */ /* 0x000e620000000a00 */
[----:B------:R-:W-:-:S03]  /*0550*/  LEA R21, R5, UR5, 0x5 ;  /* 0x0000000505157c11 */ /* 0x000fc6000f8e28ff */
[----:B-1----:R-:W-:Y:S01]  /*0560*/  @!P4 STS.64 [R19+0x18], R38 ;  /* 0x000018261300c388 */ /* 0x002fe20000000a00 */
[----:B------:R-:W-:Y:S06]  /*0570*/  BAR.SYNC.DEFER_BLOCKING 0x0 ;  /* 0x0000000000007b1d */ /* 0x000fec0000010000 */
[----:B------:R-:W-:Y:S04]  /*0580*/  LDS.64 R34, [R19] ;  /* 0x0000000013227984 */ /* 0x000fe80000000a00 */
[----:B------:R-:W1:Y:S04]  /*0590*/  LDS.128 R8, [R21] ;  /* 0x0000000015087984 */ /* 0x000e680000000c00 */
[----:B------:R-:W2:Y:S04]  /*05a0*/  LDS.64 R32, [R19+0x8] ;  /* 0x0000080013207984 */ /* 0x000ea80000000a00 */
[----:B------:R-:W-:Y:S04]  /*05b0*/  LDS.64 R26, [R19+0x10] ;  /* 0x00001000131a7984 */ /* 0x000fe80000000a00 */
[----:B------:R-:W3:Y:S01]  /*05c0*/  LDS.128 R12, [R21+0x10] ;  /* 0x00001000150c7984 */ /* 0x000ee20000000c00 */
[----:B-1----:R-:W-:-:S03]  /*05d0*/  DFMA R34, R34, R8, RZ ;  /* 0x000000082222722b */ /* 0x002fc600000000ff */
[----:B------:R-:W1:Y:S05]  /*05e0*/  LDS.64 R8, [R19+0x18] ;  /* 0x0000180013087984 */ /* 0x000e6a0000000a00 */
[----:B--2---:R-:W-:-:S08]  /*05f0*/  DFMA R10, R32, R10, R34 ;  /* 0x0000000a200a722b */ /* 0x004fd00000000022 */
[----:B---3--:R-:W-:Y:S01]  /*0600*/  DFMA R10, R26, R12, R10 ;  /* 0x0000000c1a0a722b */ /* 0x008fe2000000000a */
[----:B------:R-:W-:Y:S01]  /*0610*/  IMAD R13, R5, -0x18, R19 ;  /* 0xffffffe8050d7824 */ /* 0x000fe200078e0213 */
[----:B------:R-:W-:-:S06]  /*0620*/  ISETP.GT.U32.AND P0, PT, R16, 0x1f, PT ;  /* 0x0000001f1000780c */ /* 0x000fcc0003f04070 */
[----:B-1----:R-:W-:Y:S01]  /*0630*/  DFMA R8, R8, R14, R10 ;  /* 0x0000000e0808722b */ /* 0x002fe2000000000a */
[----:B------:R-:W-:Y:S01]  /*0640*/  BAR.SYNC.DEFER_BLOCKING 0x0 ;  /* 0x0000000000007b1d */ /* 0x000fe20000010000 */
[----:B------:R-:W-:-:S05]  /*0650*/  IMAD.U32 R23, RZ, RZ, UR10 ;  /* 0x0000000aff177e24 */ /* 0x000fca000f8e00ff */
[----:B------:R-:W-:Y:S01]  /*0660*/  STS.64 [R13], R8 ;  /* 0x000000080d007388 */ /* 0x000fe20000000a00 */
[----:B------:R-:W-:Y:S01]  /*0670*/  IMAD R12, R18, 0x108, R23 ;  /* 0x00000108120c7824 */ /* 0x000fe200078e0217 */
[----:B------:R-:W-:Y:S06]  /*0680*/  BAR.SYNC.DEFER_BLOCKING 0x0 ;  /* 0x0000000000007b1d */ /* 0x000fec0000010000 */
[----:B------:R-:W-:Y:S04]  /*0690*/  @!P0 LDS.64 R26, [R12] ;  /* 0x000000000c1a8984 */ /* 0x000fe80000000a00 */
[----:B------:R-:W1:Y:S04]  /*06a0*/  @!P0 LDS.64 R14, [R12+0x8] ;  /* 0x000008000c0e8984 */ /* 0x000e680000000a00 */
[----:B------:R-:W2:Y:S04]  /*06b0*/  @!P0 LDS.64 R10, [R12+0x10] ;  /* 0x000010000c0a8984 */ /* 0x000ea80000000a00 */
[----:B------:R-:W3:Y:S04]  /*06c0*/  @!P0 LDS.64 R8, [R12+0x18] ;  /* 0x000018000c088984 */ /* 0x000ee80000000a00 */
[----:B------:R-:W4:Y:S01]  /*06d0*/  @!P0 LDS.64 R36, [R12+0x20] ;  /* 0x000020000c248984 */ /* 0x000f220000000a00 */
[----:B------:R-:W-:-:S03]  /*06e0*/  USHF.R.S32.HI UR28, URZ, 0x1f, UR34 ;  /* 0x0000001fff1c7899 */ /* 0x000fc60008011422 */
[----:B------:R-:W-:Y:S01]  /*06f0*/  @!P0 LDS.64 R34, [R12+0x28] ;  /* 0x000028000c228984 */ /* 0x000fe20000000a00 */
[----:B-1----:R-:W-:Y:S01]  /*0700*/  @!P0 DADD R14, R26, R14 ;  /* 0x000000001a0e8229 */ /* 0x002fe2000000000e */
[----:B------:R-:W-:-:S07]  /*0710*/  IMAD.U32 R27, RZ, RZ, UR34 ;  /* 0x00000022ff1b7e24 */ /* 0x000fce000f8e00ff */
[----:B--2---:R-:W-:Y:S01]  /*0720*/  @!P0 DADD R10, R14, R10 ;  /* 0x000000000e0a8229 */ /* 0x004fe2000000000a */
[----:B------:R-:W-:Y:S01]  /*0730*/  LEA R24, P5, R27, R24, 0x6 ;  /* 0x000000181b187211 */ /* 0x000fe200078a30ff */
[----:B------:R-:W-:Y:S01]  /*0740*/  IMAD.U32 R15, RZ, RZ, UR34 ;  /* 0x00000022ff0f7e24 */ /* 0x000fe2000f8e00ff */
[----:B------:R-:W-:Y:S01]  /*0750*/  @!P0 LDS.64 R26, [R12+0x38] ;  /* 0x000038000c1a8984 */ /* 0x000fe20000000a00 */
[----:B------:R-:W-:-:S05]  /*0760*/  IMAD.U32 R14, RZ, RZ, UR28 ;  /* 0x0000001cff0e7e24 */ /* 0x000fca000f8e00ff */
[----:B------:R-:W-:Y:S02]  /*0770*/  LEA.HI.X R25, R15, R25, R14, 0x6, P5 ;  /* 0x000000190f197211 */ /* 0x000fe400028f340e */
[----:B------:R-:W-:Y:S01]  /*0780*/  @!P0 LDS.64 R14, [R12+0x30] ;  /* 0x000030000c0e8984 */ /* 0x000fe20000000a00 */
[----:B---3--:R-:W-:Y:S01]  /*0790*/  @!P0 DADD R10, R10, R8 ;  /* 0x000000000a0a8229 */ /* 0x008fe20000000008 */
[----:B------:R-:W-:-:S04]  /*07a0*/  IMAD.U32 R9, RZ, RZ, UR11 ;  /* 0x0000000bff097e24 */ /* 0x000fc8000f8e00ff */
[----:B------:R-:W-:-:S03]  /*07b0*/  IMAD.WIDE R8, R9, 0x8, R24 ;  /* 0x0000000809087825 */ /* 0x000fc600078e0218 */
[----:B----4-:R-:W-:Y:S01]  /*07c0*/  @!P0 DADD R36, R10, R36 ;  /* 0x000000000a248229 */ /* 0x010fe20000000024 */
[----:B------:R-:W-:Y:S06]  /*07d0*/  BAR.SYNC.DEFER_BLOCKING 0x0 ;  /* 0x0000000000007b1d */ /* 0x000fec0000010000 */
[----:B------:R-:W2:Y:S01]  /*07e0*/  LDG.E.64 R10, desc[UR20][R8.64+0x100] ;  /* 0x00010014080a7981 */ /* 0x000ea2000c1e1b00 */
[----:B------:R-:W-:Y:S02]  /*07f0*/  IMAD.U32 R29, RZ, RZ, UR11 ;  /* 0x0000000bff1d7e24 */ /* 0x000fe4000f8e00ff */
[----:B------:R-:W-:Y:S01]  /*0800*/  IMAD.U32 R33, RZ, RZ, UR34 ;  /* 0x00000022ff217e24 */ /* 0x000fe2000f8e00ff */
[----:B--2---:R1:W-:Y:S02]  /*0810*/  STS.64 [R22+0x840], R10 ;  /* 0x0008400a16007388 */ /* 0x0043e40000000a00 */
[----:B-1----:R-:W-:-:S04]  /*0820*/  IMAD.WIDE R10, R29, 0x8, R8 ;  /* 0x000000081d0a7825 */ /* 0x002fc800078e0208 */
[----:B------:R-:W-:Y:S02]  /*0830*/  IMAD.WIDE R8, R33, 0x80, R8 ;  /* 0x0000008021087825 */ /* 0x000fe400078e0208 */
[----:B------:R-:W2:Y:S04]  /*0840*/  LDG.E.64 R10, desc[UR20][R10.64+0x100] ;  /* 0x000100140a0a7981 */ /* 0x000ea8000c1e1b00 */
[----:B------:R-:W3:Y:S04]  /*0850*/  LDG.E.64 R8, desc[UR20][R8.64+0x100] ;  /* 0x0001001408087981 */ /* 0x000ee8000c1e1b00 */
[----:B------:R-:W4:Y:S04]  /*0860*/  LDG.E.64 R32, desc[UR20][R24.64+0x100] ;  /* 0x0001001418207981 */ /* 0x000f28000c1e1b00 */
[----:B--2---:R-:W-:Y:S04]  /*0870*/  STS.64 [R22+0x1080], R10 ;  /* 0x0010800a16007388 */ /* 0x004fe80000000a00 */
[----:B---3--:R-:W-:Y:S04]  /*0880*/  STS.64 [R22+0x18c0], R8 ;  /* 0x0018c00816007388 */ /* 0x008fe80000000a00 */
[----:B----4-:R-:W-:Y:S01]  /*0890*/  STS.64 [R22], R32 ;  /* 0x0000002016007388 */ /* 0x010fe20000000a00 */
[----:B------:R-:W-:Y:S06]  /*08a0*/  BAR.SYNC.DEFER_BLOCKING 0x0 ;  /* 0x0000000000007b1d */ /* 0x000fec0000010000 */
[----:B------:R-:W1:Y:S04]  /*08b0*/  @!P1 LDS.64 R8, [R28] ;  /* 0x000000001c089984 */ /* 0x000e680000000a00 */
[----:B-1----:R-:W-:Y:S04]  /*08c0*/  @!P1 STS.64 [R19], R8 ;  /* 0x0000000813009388 */ /* 0x002fe80000000a00 */
[----:B------:R-:W1:Y:S04]  /*08d0*/  @!P2 LDS.64 R8, [R28+0x108] ;  /* 0x000108001c08a984 */ /* 0x000e680000000a00 */
[----:B-1----:R-:W-:Y:S04]  /*08e0*/  @!P2 STS.64 [R19+0x8], R8 ;  /* 0x000008081300a388 */ /* 0x002fe80000000a00 */
[----:B------:R-:W1:Y:S04]  /*08f0*/  @!P3 LDS.64 R8, [R28+0x210] ;  /* 0x000210001c08b984 */ /* 0x000e680000000a00 */
[----:B-1----:R-:W-:Y:S04]  /*0900*/  @!P3 STS.64 [R19+0x10], R8 ;  /* 0x000010081300b388 */ /* 0x002fe80000000a00 */
[----:B------:R-:W1:Y:S01]  /*0910*/  @!P4 LDS.64 R28, [R28+0x318] ;  /* 0x000318001c1cc984 */ /* 0x000e620000000a00 */
[----:B------:R-:W-:-:S03]  /*0920*/  @!P0 DADD R32, R36, R34 ;  /* 0x0000000024208229 */ /* 0x000fc60000000022 */
[----:B-1----:R-:W-:Y:S01]  /*0930*/  @!P4 STS.64 [R19+0x18], R28 ;  /* 0x0000181c1300c388 */ /* 0x002fe20000000a00 */
[----:B------:R-:W-:Y:S06]  /*0940*/  BAR.SYNC.DEFER_BLOCKING 0x0 ;  /* 0x0000000000007b1d */ /* 0x000fec0000010000 */
[----:B------:R-:W-:Y:S04]  /*0950*/  LDS.64 R34, [R19] ;  /* 0x0000000013227984 */ /* 0x000fe80000000a00 */
[----:B------:R-:W1:Y:S04]  /*0960*/  LDS.128 R8, [R21+0x100] ;  /* 0x0001000015087984 */ /* 0x000e680000000c00 */
[----:B------:R-:W2:Y:S01]  /*0970*/  LDS.64 R28, [R19+0x8] ;  /* 0x00000800131c7984 */ /* 0x000ea20000000a00 */
[----:B------:R-:W-:Y:S01]  /*0980*/  @!P0 DADD R32, R32, R14 ;  /* 0x0000000020208229 */ /* 0x000fe2000000000e */
[----:B------:R-:W-:-:S07]  /*0990*/  CS2R R14, SRZ ;  /* 0x00000000000e7805 */ /* 0x000fce000001ff00 */
[----:B------:R-:W-:Y:S01]  /*09a0*/  @!P0 DADD R14, R32, R26 ;  /* 0x00000000200e8229 */ /* 0x000fe2000000001a */
[----:B------:R-:W-:Y:S01]  /*09b0*/  LDS.64 R26, [R19+0x10] ;  /* 0x00001000131a7984 */ /* 0x000fe20000000a00 */
[----:B-1----:R-:W-:-:S08]  /*09c0*/  DFMA R8, R34, R8, RZ ;  /* 0x000000082208722b */ /* 0x002fd000000000ff */
[----:B--2---:R-:W-:Y:S02]  /*09d0*/  DFMA R32, R28, R10, R8 ;  /* 0x0000000a1c20722b */ /* 0x004fe40000000008 */
[----:B------:R-:W1:Y:S04]  /*09e0*/  LDS.128 R8, [R21+0x110] ;  /* 0x0001100015087984 */ /* 0x000e680000000c00 */
[----:B------:R-:W2:Y:S01]  /*09f0*/  LDS.64 R28, [R19+0x18] ;  /* 0x00001800131c7984 */ /* 0x000ea20000000a00 */
[----:B------:R-:W-:Y:S01]  /*0a00*/  BAR.SYNC.DEFER_BLOCKING 0x0 ;  /* 0x0000000000007b1d */ /* 0x000fe20000010000 */
[----:B------:R-:W-:-:S05]  /*0a10*/  ISETP.NE.AND P1, PT, R5, 0x1, PT ;  /* 0x000000010500780c */ /* 0x000fca0003f25270 */
[----:B-1----:R-:W-:-:S08]  /*0a20*/  DFMA R8, R26, R8, R32 ;  /* 0x000000081a08722b */ /* 0x002fd00000000020 */
[----:B--2---:R-:W-:-:S07]  /*0a30*/  DFMA R8, R28, R10, R8 ;  /* 0x0000000a1c08722b */ /* 0x004fce0000000008 */
[----:B------:R-:W-:Y:S01]  /*0a40*/  STS.64 [R13], R8 ;  /* 0x000000080d007388 */ /* 0x000fe20000000a00 */
[----:B------:R-:W-:Y:S06]  /*0a50*/  BAR.SYNC.DEFER_BLOCKING 0x0 ;  /* 0x0000000000007b1d */ /* 0x000fec0000010000 */
[----:B------:R-:W-:Y:S04]  /*0a60*/  @!P1 LDS.64 R32, [R12] ;  /* 0x000000000c209984 */ /* 0x000fe80000000a00 */
[----:B------:R-:W1:Y:S04]  /*0a70*/  @!P1 LDS.64 R26, [R12+0x8] ;  /* 0x000008000c1a9984 */ /* 0x000e680000000a00 */
[----:B------:R-:W2:Y:S04]  /*0a80*/  @!P1 LDS.64 R10, [R12+0x10] ;  /* 0x000010000c0a9984 */ /* 0x000ea80000000a00 */
[----:B------:R-:W3:Y:S04]  /*0a90*/  @!P1 LDS.64 R8, [R12+0x18] ;  /* 0x000018000c089984 */ /* 0x000ee80000000a00 */
[----:B------:R-:W4:Y:S01]  /*0aa0*/  @!P1 LDS.64 R28, [R12+0x20] ;  /* 0x000020000c1c9984 */ /* 0x000f220000000a00 */
[----:B------:R-:W-:-:S03]  /*0ab0*/  ULEA UR4, -UR34, URZ, 0x5 ;  /* 0x000000ff22047291 */ /* 0x000fc6000f8e29ff */
[----:B------:R-:W-:Y:S01]  /*0ac0*/  @!P1 LDS.64 R34, [R12+0x30] ;  /* 0x000030000c229984 */ /* 0x000fe20000000a00 */
[----:B-1----:R-:W-:-:S08]  /*0ad0*/  @!P1 DADD R26, R32, R26 ;  /* 0x00000000201a9229 */ /* 0x002fd0000000001a */
[----:B--2---:R-:W-:Y:S01]  /*0ae0*/  @!P1 DADD R10, R26, R10 ;  /* 0x000000001a0a9229 */ /* 0x004fe2000000000a */
[----:B------:R-:W-:-:S04]  /*0af0*/  IMAD.U32 R27, RZ, RZ, UR4 ;  /* 0x00000004ff1b7e24 */ /* 0x000fc8000f8e00ff */
[----:B------:R-:W-:-:S03]  /*0b00*/  IMAD.WIDE R24, R27, 0x8, R24 ;  /* 0x000000081b187825 */ /* 0x000fc600078e0218 */
[----:B---3--:R-:W-:Y:S01]  /*0b10*/  @!P1 DADD R10, R10, R8 ;  /* 0x000000000a0a9229 */ /* 0x008fe20000000008 */
[----:B------:R-:W-:Y:S04]  /*0b20*/  @!P1 LDS.64 R26, [R12+0x38] ;  /* 0x000038000c1a9984 */ /* 0x000fe80000000a00 */
[----:B------:R-:W1:Y:S03]  /*0b30*/  @!P1 LDS.64 R8, [R12+0x28] ;  /* 0x000028000c089984 */ /* 0x000e660000000a00 */
[----:B----4-:R-:W-:Y:S01]  /*0b40*/  @!P1 DADD R28, R10, R28 ;  /* 0x000000000a1c9229 */ /* 0x010fe2000000001c */
[----:B------:R-:W-:Y:S06]  /*0b50*/  BAR.SYNC.DEFER_BLOCKING 0x0 ;  /* 0x0000000000007b1d */ /* 0x000fec0000010000 */
[----:B------:R-:W2:Y:S01]  /*0b60*/  LDG.E.64 R10, desc[UR20][R24.64+0x100] ;  /* 0x00010014180a7981 */ /* 0x000ea2000c1e1b00 */
[----:B------:R-:W-:-:S04]  /*0b70*/  IMAD.U32 R33, RZ, RZ, UR11 ;  /* 0x0000000bff217e24 */ /* 0x000fc8000f8e00ff */
[----:B------:R-:W-:Y:S01]  /*0b80*/  IMAD.WIDE R32, R33, 0x8, R24 ;  /* 0x0000000821207825 */ /* 0x000fe200078e0218 */
[----:B-1----:R-:W-:-:S08]  /*0b90*/  @!P1 DADD R8, R28, R8 ;  /* 0x000000001c089229 */ /* 0x002fd00000000008 */
[----:B------:R-:W-:Y:S02]  /*0ba0*/  @!P1 DADD R34, R8, R34 ;  /* 0x0000000008229229 */ /* 0x000fe40000000022 */
[----:B------:R-:W3:Y:S01]  /*0bb0*/  LDG.E.64 R8, desc[UR20][R32.64+0x100] ;  /* 0x0001001420087981 */ /* 0x000ee2000c1e1b00 */
[----:B------:R-:W-:-:S05]  /*0bc0*/  CS2R R28, SRZ ;  /* 0x00000000001c7805 */ /* 0x000fca000001ff00 */
[----:B------:R-:W-:Y:S01]  /*0bd0*/  @!P1 DADD R28, R34, R26 ;  /* 0x00000000221c9229 */ /* 0x000fe2000000001a */
[----:B------:R-:W-:-:S05]  /*0be0*/  IMAD R34, R5, -0x18, R21 ;  /* 0xffffffe805227824 */ /* 0x000fca00078e0215 */
[----:B------:R-:W2:Y:S02]  /*0bf0*/  LDS.64 R26, [R34] ;  /* 0x00000000221a7984 */ /* 0x000ea40000000a00 */
[----:B--2---:R-:W-:Y:S02]  /*0c00*/  DFMA R26, R10, R26, RZ ;  /* 0x0000001a0a1a722b */ /* 0x004fe400000000ff */
[----:B------:R-:W-:Y:S04]  /*0c10*/  STS.64 [R22], R10 ;  /* 0x0000000a16007388 */ /* 0x000fe80000000a00 */
[----:B------:R-:W3:Y:S02]  /*0c20*/  LDS.64 R10, [R34+0x40] ;  /* 0x00004000220a7984 */ /* 0x000ee40000000a00 */
[----:B---3--:R-:W-:Y:S01]  /*0c30*/  DFMA R10, R8, R10, R26 ;  /* 0x0000000a080a722b */ /* 0x008fe2000000001a */
[----:B------:R-:W-:-:S04]  /*0c40*/  IMAD.U32 R27, RZ, RZ, UR11 ;  /* 0x0000000bff1b7e24 */ /* 0x000fc8000f8e00ff */
[----:B------:R-:W-:-:S06]  /*0c50*/  IMAD.WIDE R26, R27, 0x8, R32 ;  /* 0x000000081b1a7825 */ /* 0x000fcc00078e0220 */
[----:B------:R-:W2:Y:S04]  /*0c60*/  LDG.E.64 R26, desc[UR20][R26.64+0x100] ;  /* 0x000100141a1a7981 */ /* 0x000ea8000c1e1b00 */
[----:B------:R-:W-:Y:S04]  /*0c70*/  STS.64 [R22+0x840], R8 ;  /* 0x0008400816007388 */ /* 0x000fe80000000a00 */
[----:B------:R-:W2:Y:S01]  /*0c80*/  LDS.64 R8, [R34+0x80] ;  /* 0x0000800022087984 */ /* 0x000ea20000000a00 */
[----:B------:R-:W-:Y:S01]  /*0c90*/  IMAD.U32 R35, RZ, RZ, UR34 ;  /* 0x00000022ff237e24 */ /* 0x000fe2000f8e00ff */
[----:B--2---:R-:W-:-:S03]  /*0ca0*/  DFMA R8, R26, R8, R10 ;  /* 0x000000081a08722b */ /* 0x004fc6000000000a */
[----:B------:R-:W-:-:S06]  /*0cb0*/  IMAD.WIDE R10, R35, 0x80, R32 ;  /* 0x00000080230a7825 */ /* 0x000fcc00078e0220 */
[----:B------:R-:W2:Y:S04]  /*0cc0*/  LDG.E.64 R10, desc[UR20][R10.64+0x100] ;  /* 0x000100140a0a7981 */ /* 0x000ea8000c1e1b00 */
[----:B------:R-:W-:Y:S04]  /*0cd0*/  STS.64 [R22+0x1080], R26 ;  /* 0x0010801a16007388 */ /* 0x000fe80000000a00 */
[----:B------:R-:W1:Y:S01]  /*0ce0*/  LDS.64 R26, [R34+0xc0] ;  /* 0x0000c000221a7984 */ /* 0x000e620000000a00 */
[----:B------:R-:W-:Y:S01]  /*0cf0*/  BSSY.RECONVERGENT B0, `(.L_x_51) ;  /* 0x0000024000007945 */ /* 0x000fe20003800200 */
[----:B------:R-:W-:-:S02]  /*0d00*/  ISETP.NE.AND P3, PT, R5, 0x1, PT ;  /* 0x000000010500780c */ /* 0x000fc40003f65270 */
[----:B--2---:R-:W-:Y:S01]  /*0d10*/  STS.64 [R22+0x18c0], R10 ;  /* 0x0018c00a16007388 */ /* 0x004fe20000000a00 */
[----:B------:R-:W-:Y:S06]  /*0d20*/  BAR.SYNC.DEFER_BLOCKING 0x0 ;  /* 0x0000000000007b1d */ /* 0x000fec0000010000 */
[----:B-1----:R-:W-:Y:S01]  /*0d30*/  DFMA R26, R10, R26, R8 ;  /* 0x0000001a0a1a722b */ /* 0x002fe20000000008 */
[----:B------:R-:W-:Y:S04]  /*0d40*/  LDS.64 R32, [R19] ;  /* 0x0000000013207984 */ /* 0x000fe80000000a00 */
[----:B------:R-:W1:Y:S04]  /*0d50*/  LDS.128 R8, [R21+0x100] ;  /* 0x0001000015087984 */ /* 0x000e680000000c00 */
[----:B------:R-:W2:Y:S04]  /*0d60*/  LDS.64 R34, [R19+0x8] ;  /* 0x0000080013227984 */ /* 0x000ea80000000a00 */
[----:B------:R-:W-:Y:S01]  /*0d70*/  LDS.64 R36, [R19+0x18] ;  /* 0x0000180013247984 */ /* 0x000fe20000000a00 */
[----:B-1----:R-:W-:-:S03]  /*0d80*/  DFMA R8, R32, R8, RZ ;  /* 0x000000082008722b */ /* 0x002fc600000000ff */
[----:B------:R-:W-:Y:S05]  /*0d90*/  LDS.64 R32, [R19+0x10] ;  /* 0x0000100013207984 */ /* 0x000fea0000000a00 */
[----:B--2---:R-:W-:Y:S02]  /*0da0*/  DFMA R34, R34, R10, R8 ;  /* 0x0000000a2222722b */ /* 0x004fe40000000008 */
[----:B------:R-:W1:Y:S01]  /*0db0*/  LDS.128 R8, [R21+0x110] ;  /* 0x0001100015087984 */ /* 0x000e620000000c00 */
[----:B------:R-:W-:Y:S06]  /*0dc0*/  BAR.SYNC.DEFER_BLOCKING 0x0 ;  /* 0x0000000000007b1d */ /* 0x000fec0000010000 */
[----:B------:R2:W-:Y:S01]  /*0dd0*/  STS.64 [R13], R26 ;  /* 0x0000001a0d007388 */ /* 0x0005e20000000a00 */
[----:B-1----:R-:W-:-:S08]  /*0de0*/  DFMA R8, R32, R8, R34 ;  /* 0x000000082008722b */ /* 0x002fd00000000022 */
[----:B------:R-:W-:Y:S01]  /*0df0*/  DFMA R10, R36, R10, R8 ;  /* 0x0000000a240a722b */ /* 0x000fe20000000008 */
[----:B------:R-:W-:Y:S01]  /*0e00*/  CS2R R8, SRZ ;  /* 0x0000000000087805 */ /* 0x000fe2000001ff00 */
        /* <DEDUP_REMOVED lines=11> */
[----:B---3--:R-:W-:-:S02]  /*0ec0*/  DADD R36, R28, R36 ;  /* 0x000000001c247229 */ /* 0x008fc40000000024 */
[----:B------:R-:W3:Y:S06]  /*0ed0*/  LDS.64 R28, [R12+0x38] ;  /* 0x000038000c1c7984 */ /* 0x000eec0000000a00 */
[----:B----4-:R-:W-:-:S08]  /*0ee0*/  DADD R26, R36, R26 ;  /* 0x00000000241a7229 */ /* 0x010fd0000000001a */
[----:B-----5:R-:W-:-:S08]  /*0ef0*/  DADD R8, R26, R8 ;  /* 0x000000001a087229 */ /* 0x020fd00000000008 */
[----:B-1----:R-:W-:-:S08]  /*0f00*/  DADD R8, R8, R34 ;  /* 0x0000000008087229 */ /* 0x002fd00000000022 */
[----:B--2---:R-:W-:-:S08]  /*0f10*/  DADD R8, R8, R32 ;  /* 0x0000000008087229 */ /* 0x004fd00000000020 */
[----:B---3--:R-:W-:-:S11]  /*0f20*/  DADD R8, R8, R28 ;  /* 0x0000000008087229 */ /* 0x008fd6000000001c */
.L_x_52:
[----:B------:R-:W-:Y:S05]  /*0f30*/  BSYNC.RECONVERGENT B0 ;  /* 0x0000000000007941 */ /* 0x000fea0003800200 */
.L_x_51:
[----:B------:R-:W-:Y:S01]  /*0f40*/  BAR.SYNC.DEFER_BLOCKING 0x0 ;  /* 0x0000000000007b1d */ /* 0x000fe20000010000 */
[----:B------:R-:W-:Y:S01]  /*0f50*/  IMAD R4, R4, UR8, RZ ;  /* 0x0000000804047c24 */ /* 0x000fe2000f8e02ff */
[----:B------:R-:W-:Y:S01]  /*0f60*/  LOP3.LUT R5, R0, 0xf, RZ, 0xc0, !PT ;  /* 0x0000000f00057812 */ /* 0x000fe200078ec0ff */
[----:B------:R-:W-:Y:S02]  /*0f70*/  IMAD.MOV R19, RZ, RZ, -R18 ;  /* 0x000000ffff137224 */ /* 0x000fe400078e0a12 */
[----:B------:R-:W-:Y:S01]  /*0f80*/  IMAD.MOV R17, RZ, RZ, -R17 ;  /* 0x000000ffff117224 */ /* 0x000fe200078e0a11 */
[----:B------:R-:W-:Y:S01]  /*0f90*/  BSSY.RECONVERGENT B0, `(.L_x_53) ;  /* 0x0000023000007945 */ /* 0x000fe20003800200 */
[----:B------:R-:W-:Y:S02]  /*0fa0*/  IMAD.MOV R27, RZ, RZ, -R3 ;  /* 0x000000ffff1b7224 */ /* 0x000fe400078e0a03 */
[----:B------:R-:W-:Y:S01]  /*0fb0*/  IMAD.U32 R26, R4, -0x40, RZ ;  /* 0xffffffc0041a7824 */ /* 0x000fe200078e00ff */
[----:B------:R-:W-:Y:S01]  /*0fc0*/  SHF.R.S32.HI R4, RZ, 0x1f, R19 ;  /* 0x0000001fff047819 */ /* 0x000fe20000011413 */
[--C-:B------:R-:W-:Y:S01]  /*0fd0*/  IMAD.MOV R28, RZ, RZ, -R0.reuse ;  /* 0x000000ffff1c7224 */ /* 0x100fe200078e0a00 */
[----:B------:R-:W-:Y:S01]  /*0fe0*/  IADD3 R3, P5, P6, R17, R19, R0 ;  /* 0x0000001311037210 */ /* 0x000fe20007ebe000 */
[----:B------:R-:W-:Y:S01]  /*0ff0*/  VIADD R18, R0, UR27 ;  /* 0x0000001b00127c36 */ /* 0x000fe20008000000 */
[----:B------:R-:W-:Y:S01]  /*1000*/  SHF.R.S32.HI R29, RZ, 0x1f, R17 ;  /* 0x0000001fff1d7819 */ /* 0x000fe20000011411 */
[----:B------:R-:W-:Y:S01]  /*1010*/  IMAD R23, R5, 0x210, R23 ;  /* 0x0000021005177824 */ /* 0x000fe200078e0217 */
[----:B------:R-:W-:-:S02]  /*1020*/  SHF.R.S32.HI R21, RZ, 0x1f, R27 ;  /* 0x0000001fff157819 */ /* 0x000fc4000001141b */
[----:B------:R-:W-:Y:S02]  /*1030*/  IADD3 R22, P4, PT, R26, R27, RZ ;  /* 0x0000001b1a167210 */ /* 0x000fe40007f9e0ff */
[----:B------:R-:W-:Y:S02]  /*1040*/  IADD3 R17, P1, P2, R18, R5, R28 ;  /* 0x0000000512117210 */ /* 0x000fe40007a3e01c */
[----:B------:R-:W-:Y:S02]  /*1050*/  IADD3.X R29, PT, PT, R29, R4, RZ, P5, P6 ;  /* 0x000000041d1d7210 */ /* 0x000fe40002fec4ff */
[----:B------:R-:W-:Y:S01]  /*1060*/  CS2R R4, SRZ ;  /* 0x0000000000047805 */ /* 0x000fe2000001ff00 */
[----:B------:R1:W-:Y:S01]  /*1070*/  STS.64 [R13], R10 ;  /* 0x0000000a0d007388 */ /* 0x0003e20000000a00 */
[----:B------:R-:W-:Y:S01]  /*1080*/  LEA.HI.X.SX32 R21, R26, R21, 0x1, P4 ;  /* 0x000000151a157211 */ /* 0x000fe200020f0eff */
[----:B-1----:R-:W-:Y:S01]  /*1090*/  IMAD.SHL.U32 R10, R2, 0x4, RZ ;  /* 0x00000004020a7824 */ /* 0x002fe200078e00ff */
[----:B------:R-:W-:Y:S06]  /*10a0*/  BAR.SYNC.DEFER_BLOCKING 0x0 ;  /* 0x0000000000007b1d */ /* 0x000fec0000010000 */
[----:B------:R-:W-:Y:S05]  /*10b0*/  @P0 BRA `(.L_x_54) ;  /* 0x0000000000400947 */ /* 0x000fea0003800000 */
[----:B------:R-:W1:Y:S04]  /*10c0*/  LDS.64 R32, [R12] ;  /* 0x000000000c207984 */ /* 0x000e680000000a00 */
[----:B------:R-:W2:Y:S04]  /*10d0*/  LDS.64 R34, [R12+0x8] ;  /* 0x000008000c227984 */ /* 0x000ea80000000a00 */
[----:B------:R-:W3:Y:S04]  /*10e0*/  LDS.64 R4, [R12+0x10] ;  /* 0x000010000c047984 */ /* 0x000ee80000000a00 */
[----:B------:R-:W4:Y:S04]  /*10f0*/  LDS.64 R18, [R12+0x18] ;  /* 0x000018000c127984 */ /* 0x000f280000000a00 */
[----:B------:R-:W5:Y:S01]  /*1100*/  LDS.64 R26, [R12+0x20] ;  /* 0x000020000c1a7984 */ /* 0x000f620000000a00 */
[----:B-1----:R-:W-:-:S03]  /*1110*/  DADD R14, R32, R14 ;  /* 0x00000000200e7229 */ /* 0x002fc6000000000e */
[----:B------:R-:W1:Y:S05]  /*1120*/  LDS.64 R32, [R12+0x28] ;  /* 0x000028000c207984 */ /* 0x000e6a0000000a00 */
[----:B--2---:R-:W-:Y:S02]  /*1130*/  DADD R34, R14, R34 ;  /* 0x000000000e227229 */ /* 0x004fe40000000022 */
[----:B------:R-:W2:Y:S04]  /*1140*/  LDS.64 R14, [R12+0x30] ;  /* 0x000030000c0e7984 */ /* 0x000ea80000000a00 */
[----:B------:R-:W0:Y:S02]  /*1150*/  LDS.64 R12, [R12+0x38] ;  /* 0x000038000c0c7984 */ /* 0x000e240000000a00 */
[----:B---3--:R-:W-:-:S08]  /*1160*/  DADD R4, R34, R4 ;  /* 0x0000000022047229 */ /* 0x008fd00000000004 */
[----:B----4-:R-:W-:-:S08]  /*1170*/  DADD R4, R4, R18 ;  /* 0x0000000004047229 */ /* 0x010fd00000000012 */
[----:B-----5:R-:W-:-:S08]  /*1180*/  DADD R4, R4, R26 ;  /* 0x0000000004047229 */ /* 0x020fd0000000001a */
[----:B-1----:R-:W-:-:S08]  /*1190*/  DADD R4, R4, R32 ;  /* 0x0000000004047229 */ /* 0x002fd00000000020 */
[----:B--2---:R-:W-:-:S08]  /*11a0*/  DADD R4, R4, R14 ;  /* 0x0000000004047229 */ /* 0x004fd0000000000e */
[----:B0-----:R-:W-:-:S11]  /*11b0*/  DADD R4, R4, R12 ;  /* 0x0000000004047229 */ /* 0x001fd6000000000c */
.L_x_54:
[----:B------:R-:W-:Y:S05]  /*11c0*/  BSYNC.RECONVERGENT B0 ;  /* 0x0000000000007941 */ /* 0x000fea0003800200 */
.L_x_53:
[----:B------:R-:W-:Y:S01]  /*11d0*/  UIADD3 UR4, UPT, UPT, -UR6, URZ, URZ ;  /* 0x000000ff06047290 */ /* 0x000fe2000fffe1ff */
[----:B------:R-:W-:Y:S01]  /*11e0*/  ISETP.NE.AND P4, PT, R2, RZ, PT ;  /* 0x000000ff0200720c */ /* 0x000fe20003f85270 */
[----:B------:R-:W1:Y:S01]  /*11f0*/  LDCU.64 UR6, c[0x0][0x3c8] ;  /* 0x00007900ff0677ac */ /* 0x000e620008000a00 */
[----:B------:R-:W-:Y:S01]  /*1200*/  IMAD R12, R10, UR34, RZ ;  /* 0x000000220a0c7c24 */ /* 0x000fe2000f8e02ff */
[----:B------:R-:W-:Y:S02]  /*1210*/  FSEL R11, R8, RZ, !P3 ;  /* 0x000000ff080b7208 */ /* 0x000fe40005800000 */
[----:B------:R-:W-:Y:S01]  /*1220*/  FSEL R8, R9, RZ, !P3 ;  /* 0x000000ff09087208 */ /* 0x000fe20005800000 */
[----:B------:R-:W-:Y:S01]  /*1230*/  UISETP.NE.AND UP0, UPT, UR8, URZ, UPT ;  /* 0x000000ff0800728c */ /* 0x000fe2000bf05270 */
[----:B------:R-:W-:Y:S01]  /*1240*/  BAR.SYNC.DEFER_BLOCKING 0x0 ;  /* 0x0000000000007b1d */ /* 0x000fe20000010000 */
[----:B------:R-:W-:Y:S01]  /*1250*/  IADD3 R9, P3, P5, R3, UR4, R12 ;  /* 0x0000000403097c10 */ /* 0x000fe2000fd7e00c */
[----:B------:R-:W-:Y:S01]  /*1260*/  USHF.R.S32.HI UR4, URZ, 0x1f, UR4 ;  /* 0x0000001fff047899 */ /* 0x000fe20008011404 */
[----:B------:R-:W-:Y:S01]  /*1270*/  ISETP.GE.U32.AND P0, PT, R16, 0x20, PT ;  /* 0x000000201000780c */ /* 0x000fe20003f06070 */
[----:B------:R-:W-:Y:S01]  /*1280*/  VIADD R3, R6, UR10 ;  /* 0x0000000a06037c36 */ /* 0x000fe20008000000 */
[----:B------:R-:W-:Y:S01]  /*1290*/  FSEL R11, R11, RZ, !P4 ;  /* 0x000000ff0b0b7208 */ /* 0x000fe20006000000 */
[----:B------:R-:W-:Y:S01]  /*12a0*/  USHF.L.U32 UR13, UR34, 0x4, URZ ;  /* 0x00000004220d7899 */ /* 0x000fe200080006ff */
[----:B------:R-:W-:-:S02]  /*12b0*/  FSEL R13, R8, RZ, !P4 ;  /* 0x000000ff080d7208 */ /* 0x000fc40006000000 */
[----:B------:R-:W-:Y:S01]  /*12c0*/  SHF.R.S32.HI R12, RZ, 0x1f, R12 ;  /* 0x0000001fff0c7819 */ /* 0x000fe2000001140c */
[----:B------:R-:W-:Y:S01]  /*12d0*/  USHF.R.S32.HI UR29, URZ, 0x1f, UR13 ;  /* 0x0000001fff1d7899 */ /* 0x000fe2000801140d */
[----:B------:R-:W-:Y:S02]  /*12e0*/  @!P4 FSEL R11, R4, R11, !P0 ;  /* 0x0000000b040bc208 */ /* 0x000fe40004000000 */
[----:B------:R-:W-:Y:S02]  /*12f0*/  @!P4 FSEL R13, R5, R13, !P0 ;  /* 0x0000000d050dc208 */ /* 0x000fe40004000000 */
[----:B------:R-:W-:Y:S02]  /*1300*/  SHF.R.S32.HI R28, RZ, 0x1f, R28 ;  /* 0x0000001fff1c7819 */ /* 0x000fe4000001141c */
[----:B------:R-:W-:Y:S01]  /*1310*/  IADD3.X R12, PT, PT, R29, UR4, R12, P3, P5 ;  /* 0x000000041d0c7c10 */ /* 0x000fe20009fea40c */
[----:B------:R-:W-:Y:S01]  /*1320*/  IMAD.MOV.U32 R29, RZ, RZ, R13 ;  /* 0x000000ffff1d7224 */ /* 0x000fe200078e000d */
[----:B------:R-:W-:Y:S01]  /*1330*/  LEA R8, P0, R9, R24, 0x3 ;  /* 0x0000001809087211 */ /* 0x000fe200078018ff */
[----:B------:R-:W-:Y:S01]  /*1340*/  UMOV UR4, URZ ;  /* 0x000000ff00047c82 */ /* 0x000fe20008000000 */
[----:B------:R-:W-:-:S02]  /*1350*/  IADD3.X R28, PT, PT, RZ, RZ, R28, P1, P2 ;  /* 0x000000ffff1c7210 */ /* 0x000fc40000fe441c */
[----:B-1----:R-:W-:Y:S02]  /*1360*/  LEA R26, P2, R17, UR6, 0x3 ;  /* 0x00000006111a7c11 */ /* 0x002fe4000f8418ff */
[----:B------:R-:W-:Y:S02]  /*1370*/  IADD3 R4, P1, PT, RZ, R8, RZ ;  /* 0x00000008ff047210 */ /* 0x000fe40007f3e0ff */
[----:B------:R-:W-:Y:S02]  /*1380*/  LEA.HI.X R9, R9, R25, R12, 0x3, P0 ;  /* 0x0000001909097211 */ /* 0x000fe400000f1c0c */
[----:B------:R-:W-:Y:S01]  /*1390*/  LEA.HI.X R27, R17, UR7, R28, 0x3, P2 ;  /* 0x00000007111b7c11 */ /* 0x000fe200090f1c1c */
[----:B------:R-:W-:Y:S01]  /*13a0*/  IMAD R17, R2, 0x840, R3 ;  /* 0x0000084002117824 */ /* 0x000fe200078e0203 */
[----:B------:R-:W-:Y:S01]  /*13b0*/  SHF.R.U32.HI R24, RZ, 0x4, R16 ;  /* 0x00000004ff187819 */ /* 0x000fe20000011610 */
[----:B------:R-:W-:Y:S02]  /*13c0*/  IMAD.X R5, RZ, RZ, R9, P1 ;  /* 0x000000ffff057224 */ /* 0x000fe400008e0609 */
[----:B------:R-:W-:Y:S01]  /*13d0*/  IMAD.MOV.U32 R28, RZ, RZ, R11 ;  /* 0x000000ffff1c7224 */ /* 0x000fe200078e000b */
[----:B------:R-:W-:Y:S06]  /*13e0*/  BRA.U !UP0, `(.L_x_55) ;  /* 0x0000000d080c7547 */ /* 0x000fec000b800000 */
[C---:B------:R-:W-:Y:S01]  /*13f0*/  LEA R30, P0, R22.reuse, R30, 0x3 ;  /* 0x0000001e161e7211 */ /* 0x040fe200078018ff */
[----:B------:R-:W2:Y:S03]  /*1400*/  LDG.E.64 R12, desc[UR20][R8.64] ;  /* 0x00000014080c7981 */ /* 0x000ea6000c1e1b00 */
[----:B------:R-:W-:-:S03]  /*1410*/  LEA.HI.X R31, R22, R31, R21, 0x3, P0 ;  /* 0x0000001f161f7211 */ /* 0x000fc600000f1c15 */
[----:B------:R-:W-:-:S05]  /*1420*/  IMAD.WIDE.U32 R30, R10, 0x8, R30 ;  /* 0x000000080a1e7825 */ /* 0x000fca00078e001e */
[----:B------:R-:W2:Y:S01]  /*1430*/  LDG.E.64 R10, desc[UR20][R30.64] ;  /* 0x000000141e0a7981 */ /* 0x000ea2000c1e1b00 */
[----:B------:R-:W-:Y:S01]  /*1440*/  USHF.L.U64.HI UR7, UR34, 0x3, UR28 ;  /* 0x0000000322077899 */ /* 0x000fe2000801021c */
[----:B------:R-:W-:Y:S02]  /*1450*/  IADD3 R14, P0, PT, R8, UR11, RZ ;  /* 0x0000000b080e7c10 */ /* 0x000fe4000ff1e0ff */
[----:B------:R-:W3:Y:S03]  /*1460*/  LDG.E.64 R32, desc[UR20][R30.64+0x8] ;  /* 0x000008141e207981 */ /* 0x000ee6000c1e1b00 */
[----:B------:R-:W-:-:S05]  /*1470*/  IADD3.X R15, PT, PT, R9, UR7, RZ, P0, !PT ;  /* 0x00000007090f7c10 */ /* 0x000fca00087fe4ff */
[----:B------:R-:W3:Y:S01]  /*1480*/  LDG.E.64 R4, desc[UR20][R14.64] ;  /* 0x000000140e047981 */ /* 0x000ee2000c1e1b00 */
[----:B------:R-:W-:-:S04]  /*1490*/  IADD3 R18, P0, PT, R14, UR11, RZ ;  /* 0x0000000b0e127c10 */ /* 0x000fc8000ff1e0ff */
[----:B------:R-:W-:Y:S02]  /*14a0*/  IADD3.X R19, PT, PT, R15, UR7, RZ, P0, !PT ;  /* 0x000000070f137c10 */ /* 0x000fe400087fe4ff */
[----:B------:R-:W-:Y:S01]  /*14b0*/  IADD3 R36, P0, PT, R18, UR11, RZ ;  /* 0x0000000b12247c10 */ /* 0x000fe2000ff1e0ff */
[----:B------:R-:W4:Y:S03]  /*14c0*/  LDG.E.64 R14, desc[UR20][R30.64+0x10] ;  /* 0x000010141e0e7981 */ /* 0x000f26000c1e1b00 */
[----:B------:R-:W-:Y:S02]  /*14d0*/  IADD3.X R37, PT, PT, R19, UR7, RZ, P0, !PT ;  /* 0x0000000713257c10 */ /* 0x000fe400087fe4ff */
[----:B------:R-:W5:Y:S04]  /*14e0*/  LDG.E.64 R18, desc[UR20][R18.64] ;  /* 0x0000001412127981 */ /* 0x000f68000c1e1b00 */
[----:B------:R-:W4:Y:S01]  /*14f0*/  LDG.E.64 R36, desc[UR20][R36.64] ;  /* 0x0000001424247981 */ /* 0x000f22000c1e1b00 */
[----:B--2---:R-:W-:-:S03]  /*1500*/  DFMA R28, R12, R10, R28 ;  /* 0x0000000a0c1c722b */ /* 0x004fc6000000001c */
[----:B------:R-:W2:Y:S05]  /*1510*/  LDG.E.64 R10, desc[UR20][R30.64+0x18] ;  /* 0x000018141e0a7981 */ /* 0x000eaa000c1e1b00 */
[----:B---3--:R-:W-:Y:S01]  /*1520*/  DFMA R28, R4, R32, R28 ;  /* 0x00000020041c722b */ /* 0x008fe2000000001c */
[----:B------:R-:W1:Y:S01]  /*1530*/  LDS.64 R32, [R6+UR5] ;  /* 0x0000000506207984 */ /* 0x000e620008000a00 */
[----:B------:R-:W-:Y:S02]  /*1540*/  USHF.L.U32 UR4, UR13, 0x3, URZ ;  /* 0x000000030d047899 */ /* 0x000fe400080006ff */
[----:B------:R-:W-:Y:S01]  /*1550*/  USHF.L.U64.HI UR6, UR13, 0x3, UR29 ;  /* 0x000000030d067899 */ /* 0x000fe2000801021d */
[----:B-1----:R-:W-:-:S02]  /*1560*/  DMUL R12, R12, R32 ;  /* 0x000000200c0c7228 */ /* 0x002fc40000000000 */
[----:B------:R-:W-:-:S05]  /*1570*/  DMUL R4, R4, R32 ;  /* 0x0000002004047228 */ /* 0x000fca0000000000 */
[----:B------:R4:W-:Y:S04]  /*1580*/  STS.64 [R17], R12 ;  /* 0x0000000c11007388 */ /* 0x0009e80000000a00 */
[----:B------:R5:W-:Y:S01]  /*1590*/  STS.64 [R17+0x210], R4 ;  /* 0x0002100411007388 */ /* 0x000be20000000a00 */
[-C--:B----4-:R-:W-:Y:S02]  /*15a0*/  DMUL R12, R36, R32.reuse ;  /* 0x00000020240c7228 */ /* 0x090fe40000000000 */
[----:B-----5:R-:W-:-:S05]  /*15b0*/  DMUL R4, R18, R32 ;  /* 0x0000002012047228 */ /* 0x020fca0000000000 */
[----:B------:R-:W-:Y:S04]  /*15c0*/  STS.64 [R17+0x630], R12 ;  /* 0x0006300c11007388 */ /* 0x000fe80000000a00 */
[----:B------:R1:W-:Y:S01]  /*15d0*/  STS.64 [R17+0x420], R4 ;  /* 0x0004200411007388 */ /* 0x0003e20000000a00 */
[----:B------:R-:W-:Y:S01]  /*15e0*/  DFMA R18, R18, R14, R28 ;  /* 0x0000000e1212722b */ /* 0x000fe2000000001c */
[----:B------:R-:W-:Y:S01]  /*15f0*/  BAR.SYNC.DEFER_BLOCKING 0x0 ;  /* 0x0000000000007b1d */ /* 0x000fe20000010000 */
[----:B------:R-:W-:Y:S01]  /*1600*/  IADD3 R28, P0, PT, R8, UR4, RZ ;  /* 0x00000004081c7c10 */ /* 0x000fe2000ff1e0ff */
[----:B-1----:R-:W-:-:S03]  /*1610*/  IMAD R4, R24, 0x20, R23 ;  /* 0x0000002018047824 */ /* 0x002fc600078e0217 */
[----:B------:R-:W-:Y:S02]  /*1620*/  IADD3.X R29, PT, PT, R9, UR6, RZ, P0, !PT ;  /* 0x00000006091d7c10 */ /* 0x000fe400087fe4ff */
[----:B------:R-:W1:Y:S02]  /*1630*/  LDS.128 R12, [R4] ;  /* 0x00000000040c7984 */ /* 0x000e640000000c00 */
[----:B-1----:R-:W-:-:S08]  /*1640*/  DADD R12, RZ, R12 ;  /* 0x00000000ff0c7229 */ /* 0x002fd0000000000c */
[----:B------:R-:W-:Y:S01]  /*1650*/  DADD R14, R12, R14 ;  /* 0x000000000c0e7229 */ /* 0x000fe2000000000e */
[----:B------:R-:W-:-:S04]  /*1660*/  IADD3 R12, P0, PT, R28, UR11, RZ ;  /* 0x0000000b1c0c7c10 */ /* 0x000fc8000ff1e0ff */
[----:B------:R-:W-:Y:S01]  /*1670*/  IADD3.X R13, PT, PT, R29, UR7, RZ, P0, !PT ;  /* 0x000000071d0d7c10 */ /* 0x000fe200087fe4ff */
[----:B--2---:R-:W-:Y:S01]  /*1680*/  DFMA R36, R36, R10, R18 ;  /* 0x0000000a2424722b */ /* 0x004fe20000000012 */
[----:B------:R-:W1:Y:S01]  /*1690*/  LDS.128 R8, [R4+0x10] ;  /* 0x0000100004087984 */ /* 0x000e620000000c00 */
[----:B------:R-:W-:Y:S06]  /*16a0*/  BAR.SYNC.DEFER_BLOCKING 0x0 ;  /* 0x0000000000007b1d */ /* 0x000fec0000010000 */
[----:B------:R-:W2:Y:S04]  /*16b0*/  LDG.E.64 R34, desc[UR20][R28.64] ;  /* 0x000000141c227981 */ /* 0x000ea8000c1e1b00 */
[----:B------:R-:W2:Y:S04]  /*16c0*/  LDG.E.64 R32, desc[UR20][R30.64+0x80] ;  /* 0x000080141e207981 */ /* 0x000ea8000c1e1b00 */
[----:B------:R3:W4:Y:S01]  /*16d0*/  LDG.E.64 R38, desc[UR20][R12.64] ;  /* 0x000000140c267981 */ /* 0x000722000c1e1b00 */
[----:B-1----:R-:W-:-:S03]  /*16e0*/  DADD R18, R14, R8 ;  /* 0x000000000e127229 */ /* 0x002fc60000000008 */
[----:B------:R-:W4:Y:S04]  /*16f0*/  LDG.E.64 R8, desc[UR20][R30.64+0x88] ;  /* 0x000088141e087981 */ /* 0x000f28000c1e1b00 */
[----:B------:R-:W1:Y:S01]  /*1700*/  LDS.64 R14, [R6+UR5] ;  /* 0x00000005060e7984 */ /* 0x000e620008000a00 */
[----:B---3--:R-:W-:-:S04]  /*1710*/  IADD3 R12, P0, PT, R12, UR11, RZ ;  /* 0x0000000b0c0c7c10 */ /* 0x008fc8000ff1e0ff */
[----:B------:R-:W-:Y:S01]  /*1720*/  IADD3.X R13, PT, PT, R13, UR7, RZ, P0, !PT ;  /* 0x000000070d0d7c10 */ /* 0x000fe200087fe4ff */
[C---:B--2---:R-:W-:Y:S02]  /*1730*/  DFMA R32, R34.reuse, R32, R36 ;  /* 0x000000202220722b */ /* 0x044fe40000000024 */
[----:B-1----:R-:W-:Y:S01]  /*1740*/  DMUL R34, R34, R14 ;  /* 0x0000000e22227228 */ /* 0x002fe20000000000 */
[----:B------:R-:W2:Y:S06]  /*1750*/  LDG.E.64 R36, desc[UR20][R30.64+0x90] ;  /* 0x000090141e247981 */ /* 0x000eac000c1e1b00 */
[----:B------:R1:W-:Y:S02]  /*1760*/  STS.64 [R17], R34 ;  /* 0x0000002211007388 */ /* 0x0003e40000000a00 */
[----:B-1----:R-:W-:-:S04]  /*1770*/  IADD3 R34, P0, PT, R12, UR11, RZ ;  /* 0x0000000b0c227c10 */ /* 0x002fc8000ff1e0ff */
[----:B------:R-:W-:Y:S02]  /*1780*/  IADD3.X R35, PT, PT, R13, UR7, RZ, P0, !PT ;  /* 0x000000070d237c10 */ /* 0x000fe400087fe4ff */
[----:B------:R-:W2:Y:S04]  /*1790*/  LDG.E.64 R12, desc[UR20][R12.64] ;  /* 0x000000140c0c7981 */ /* 0x000ea8000c1e1b00 */
[----:B------:R-:W3:Y:S01]  /*17a0*/  LDG.E.64 R34, desc[UR20][R34.64] ;  /* 0x0000001422227981 */ /* 0x000ee2000c1e1b00 */
[----:B----4-:R-:W-:-:S03]  /*17b0*/  DFMA R32, R38, R8, R32 ;  /* 0x000000082620722b */ /* 0x010fc60000000020 */
[----:B------:R-:W4:Y:S01]  /*17c0*/  LDG.E.64 R8, desc[UR20][R30.64+0x98] ;  /* 0x000098141e087981 */ /* 0x000f22000c1e1b00 */
[----:B------:R-:W-:-:S07]  /*17d0*/  DMUL R38, R38, R14 ;  /* 0x0000000e26267228 */ /* 0x000fce0000000000 */
[----:B------:R-:W-:Y:S01]  /*17e0*/  STS.64 [R17+0x210], R38 ;  /* 0x0002102611007388 */ /* 0x000fe20000000a00 */
[----:B------:R-:W-:Y:S01]  /*17f0*/  DADD R18, R18, R10 ;  /* 0x0000000012127229 */ /* 0x000fe2000000000a */
[----:B------:R-:W-:-:S04]  /*1800*/  IADD3 R28, P0, PT, R28, UR4, RZ ;  /* 0x000000041c1c7c10 */ /* 0x000fc8000ff1e0ff */
[----:B------:R-:W-:Y:S01]  /*1810*/  IADD3.X R29, PT, PT, R29, UR6, RZ, P0, !PT ;  /* 0x000000061d1d7c10 */ /* 0x000fe200087fe4ff */
[C---:B--2---:R-:W-:Y:S02]  /*1820*/  DFMA R32, R12.reuse, R36, R32 ;  /* 0x000000240c20722b */ /* 0x044fe40000000020 */
[-C--:B------:R-:W-:Y:S02]  /*1830*/  DMUL R12, R12, R14.reuse ;  /* 0x0000000e0c0c7228 */ /* 0x080fe40000000000 */
[----:B---3--:R-:W-:-:S05]  /*1840*/  DMUL R14, R34, R14 ;  /* 0x0000000e220e7228 */ /* 0x008fca0000000000 */
[----:B------:R-:W-:Y:S04]  /*1850*/  STS.64 [R17+0x420], R12 ;  /* 0x0004200c11007388 */ /* 0x000fe80000000a00 */
[----:B------:R-:W-:Y:S01]  /*1860*/  STS.64 [R17+0x630], R14 ;  /* 0x0006300e11007388 */ /* 0x000fe20000000a00 */
[----:B------:R-:W-:Y:S06]  /*1870*/  BAR.SYNC.DEFER_BLOCKING 0x0 ;  /* 0x0000000000007b1d */ /* 0x000fec0000010000 */
[----:B------:R-:W1:Y:S01]  /*1880*/  LDS.128 R12, [R4] ;  /* 0x00000000040c7984 */ /* 0x000e620000000c00 */
[----:B----4-:R-:W-:-:S03]  /*1890*/  DFMA R32, R34, R8, R32 ;  /* 0x000000082220722b */ /* 0x010fc60000000020 */
[----:B------:R-:W2:Y:S01]  /*18a0*/  LDS.128 R8, [R4+0x10] ;  /* 0x0000100004087984 */ /* 0x000ea20000000c00 */
[----:B------:R-:W-:Y:S06]  /*18b0*/  BAR.SYNC.DEFER_BLOCKING 0x0 ;  /* 0x0000000000007b1d */ /* 0x000fec0000010000 */
[----:B------:R-:W3:Y:S01]  /*18c0*/  LDG.E.64 R34, desc[UR20][R28.64] ;  /* 0x000000141c227981 */ /* 0x000ee2000c1e1b00 */
[----:B-1----:R-:W-:-:S08]  /*18d0*/  DADD R12, RZ, R12 ;  /* 0x00000000ff0c7229 */ /* 0x002fd0000000000c */
[----:B------:R-:W-:Y:S01]  /*18e0*/  DADD R12, R12, R14 ;  /* 0x000000000c0c7229 */ /* 0x000fe2000000000e */
[----:B------:R-:W3:Y:S07]  /*18f0*/  LDG.E.64 R14, desc[UR20][R30.64+0x100] ;  /* 0x000100141e0e7981 */ /* 0x000eee000c1e1b00 */
[----:B--2---:R-:W-:Y:S01]  /*1900*/  DADD R12, R12, R8 ;  /* 0x000000000c0c7229 */ /* 0x004fe20000000008 */
[----:B------:R-:W-:-:S04]  /*1910*/  IADD3 R8, P0, PT, R28, UR11, RZ ;  /* 0x0000000b1c087c10 */ /* 0x000fc8000ff1e0ff */
[----:B------:R-:W-:-:S03]  /*1920*/  IADD3.X R9, PT, PT, R29, UR7, RZ, P0, !PT ;  /* 0x000000071d097c10 */ /* 0x000fc600087fe4ff */
[----:B------:R-:W-:Y:S01]  /*1930*/  DADD R12, R12, R10 ;  /* 0x000000000c0c7229 */ /* 0x000fe2000000000a */
[----:B------:R-:W2:Y:S04]  /*1940*/  LDG.E.64 R10, desc[UR20][R30.64+0x108] ;  /* 0x000108141e0a7981 */ /* 0x000ea8000c1e1b00 */
[----:B------:R1:W2:Y:S02]  /*1950*/  LDG.E.64 R36, desc[UR20][R8.64] ;  /* 0x0000001408247981 */ /* 0x0002a4000c1e1b00 */
[----:B-1----:R-:W-:-:S04]  /*1960*/  IADD3 R8, P0, PT, R8, UR11, RZ ;  /* 0x0000000b08087c10 */ /* 0x002fc8000ff1e0ff */
[----:B------:R-:W-:Y:S01]  /*1970*/  IADD3.X R9, PT, PT, R9, UR7, RZ, P0, !PT ;  /* 0x0000000709097c10 */ /* 0x000fe200087fe4ff */
[----:B---3--:R-:W-:Y:S01]  /*1980*/  DFMA R32, R34, R14, R32 ;  /* 0x0000000e2220722b */ /* 0x008fe20000000020 */
[----:B------:R-:W1:Y:S07]  /*1990*/  LDS.64 R14, [R6+UR5] ;  /* 0x00000005060e7984 */ /* 0x000e6e0008000a00 */
[C---:B--2---:R-:W-:Y:S02]  /*19a0*/  DFMA R10, R36.reuse, R10, R32 ;  /* 0x0000000a240a722b */ /* 0x044fe40000000020 */
[----:B-1----:R-:W-:Y:S01]  /*19b0*/  DMUL R32, R36, R14 ;  /* 0x0000000e24207228 */ /* 0x002fe20000000000 */
[----:B------:R-:W-:-:S04]  /*19c0*/  IADD3 R36, P0, PT, R8, UR11, RZ ;  /* 0x0000000b08247c10 */ /* 0x000fc8000ff1e0ff */
[----:B------:R-:W-:Y:S02]  /*19d0*/  IADD3.X R37, PT, PT, R9, UR7, RZ, P0, !PT ;  /* 0x0000000709257c10 */ /* 0x000fe400087fe4ff */
[----:B------:R1:W-:Y:S04]  /*19e0*/  STS.64 [R17+0x210], R32 ;  /* 0x0002102011007388 */ /* 0x0003e80000000a00 */
[----:B------:R-:W2:Y:S04]  /*19f0*/  LDG.E.64 R8, desc[UR20][R8.64] ;  /* 0x0000001408087981 */ /* 0x000ea8000c1e1b00 */
[----:B------:R-:W3:Y:S04]  /*1a00*/  LDG.E.64 R36, desc[UR20][R36.64] ;  /* 0x0000001424247981 */ /* 0x000ee8000c1e1b00 */
[----:B-1----:R-:W2:Y:S01]  /*1a10*/  LDG.E.64 R32, desc[UR20][R30.64+0x110] ;  /* 0x000110141e207981 */ /* 0x002ea2000c1e1b00 */
[----:B------:R-:W-:-:S07]  /*1a20*/  DMUL R34, R34, R14 ;  /* 0x0000000e22227228 */ /* 0x000fce0000000000 */
[----:B------:R1:W-:Y:S04]  /*1a30*/  STS.64 [R17], R34 ;  /* 0x0000002211007388 */ /* 0x0003e80000000a00 */
[----:B-1----:R-:W4:Y:S01]  /*1a40*/  LDG.E.64 R34, desc[UR20][R30.64+0x118] ;  /* 0x000118141e227981 */ /* 0x002f22000c1e1b00 */
[C---:B--2---:R-:W-:Y:S02]  /*1a50*/  DFMA R32, R8.reuse, R32, R10 ;  /* 0x000000200820722b */ /* 0x044fe4000000000a */
[-C--:B------:R-:W-:Y:S02]  /*1a60*/  DMUL R8, R8, R14.reuse ;  /* 0x0000000e08087228 */ /* 0x080fe40000000000 */
[----:B---3--:R-:W-:-:S05]  /*1a70*/  DMUL R14, R36, R14 ;  /* 0x0000000e240e7228 */ /* 0x008fca0000000000 */
[----:B------:R-:W-:Y:S04]  /*1a80*/  STS.64 [R17+0x420], R8 ;  /* 0x0004200811007388 */ /* 0x000fe80000000a00 */
[----:B------:R1:W-:Y:S01]  /*1a90*/  STS.64 [R17+0x630], R14 ;  /* 0x0006300e11007388 */ /* 0x0003e20000000a00 */
[----:B------:R-:W-:Y:S06]  /*1aa0*/  BAR.SYNC.DEFER_BLOCKING 0x0 ;  /* 0x0000000000007b1d */ /* 0x000fec0000010000 */
[----:B------:R-:W2:Y:S01]  /*1ab0*/  LDS.128 R8, [R4] ;  /* 0x0000000004087984 */ /* 0x000ea20000000c00 */
[----:B----4-:R-:W-:Y:S01]  /*1ac0*/  DFMA R34, R36, R34, R32 ;  /* 0x000000222422722b */ /* 0x010fe20000000020 */
[----:B-1----:R-:W-:-:S04]  /*1ad0*/  IADD3 R14, P0, PT, R28, UR4, RZ ;  /* 0x000000041c0e7c10 */ /* 0x002fc8000ff1e0ff */
[----:B------:R-:W-:Y:S01]  /*1ae0*/  IADD3.X R15, PT, PT, R29, UR6, RZ, P0, !PT ;  /* 0x000000061d0f7c10 */ /* 0x000fe200087fe4ff */
[----:B--2---:R-:W-:-:S08]  /*1af0*/  DADD R8, RZ, R8 ;  /* 0x00000000ff087229 */ /* 0x004fd00000000008 */
[----:B------:R-:W-:Y:S02]  /*1b00*/  DADD R32, R8, R10 ;  /* 0x0000000008207229 */ /* 0x000fe4000000000a */
[----:B------:R-:W1:Y:S01]  /*1b10*/  LDS.128 R8, [R4+0x10] ;  /* 0x0000100004087984 */ /* 0x000e620000000c00 */
[----:B------:R-:W-:Y:S06]  /*1b20*/  BAR.SYNC.DEFER_BLOCKING 0x0 ;  /* 0x0000000000007b1d */ /* 0x000fec0000010000 */
[----:B------:R-:W2:Y:S04]  /*1b30*/  LDG.E.64 R36, desc[UR20][R14.64] ;  /* 0x000000140e247981 */ /* 0x000ea8000c1e1b00 */
[----:B------:R-:W2:Y:S01]  /*1b40*/  LDG.E.64 R28, desc[UR20][R30.64+0x180] ;  /* 0x000180141e1c7981 */ /* 0x000ea2000c1e1b00 */
[----:B-1----:R-:W-:-:S03]  /*1b50*/  DADD R32, R32, R8 ;  /* 0x0000000020207229 */ /* 0x002fc60000000008 */
[----:B------:R-:W1:Y:S05]  /*1b60*/  LDS.64 R8, [R6+UR5] ;  /* 0x0000000506087984 */ /* 0x000e6a0008000a00 */
[----:B------:R-:W-:Y:S01]  /*1b70*/  DADD R32, R32, R10 ;  /* 0x0000000020207229 */ /* 0x000fe2000000000a */
[----:B------:R-:W-:-:S04]  /*1b80*/  IADD3 R10, P0, PT, R14, UR11, RZ ;  /* 0x0000000b0e0a7c10 */ /* 0x000fc8000ff1e0ff */
[----:B------:R-:W-:Y:S01]  /*1b90*/  IADD3.X R11, PT, PT, R15, UR7, RZ, P0, !PT ;  /* 0x000000070f0b7c10 */ /* 0x000fe200087fe4ff */
[C---:B--2---:R-:W-:Y:S02]  /*1ba0*/  DFMA R34, R36.reuse, R28, R34 ;  /* 0x0000001c2422722b */ /* 0x044fe40000000022 */
[----:B-1----:R-:W-:Y:S02]  /*1bb0*/  DMUL R36, R36, R8 ;  /* 0x0000000824247228 */ /* 0x002fe40000000000 */
[----:B------:R-:W2:Y:S05]  /*1bc0*/  LDG.E.64 R28, desc[UR20][R10.64] ;  /* 0x000000140a1c7981 */ /* 0x000eaa000c1e1b00 */
[----:B------:R1:W-:Y:S04]  /*1bd0*/  STS.64 [R17], R36 ;  /* 0x0000002411007388 */ /* 0x0003e80000000a00 */
[----:B-1----:R-:W2:Y:S02]  /*1be0*/  LDG.E.64 R36, desc[UR20][R30.64+0x188] ;  /* 0x000188141e247981 */ /* 0x002ea4000c1e1b00 */
[----:B--2---:R-:W-:Y:S01]  /*1bf0*/  DFMA R36, R28, R36, R34 ;  /* 0x000000241c24722b */ /* 0x004fe20000000022 */
[----:B------:R-:W-:-:S04]  /*1c00*/  IADD3 R34, P0, PT, R10, UR11, RZ ;  /* 0x0000000b0a227c10 */ /* 0x000fc8000ff1e0ff */
[----:B------:R-:W-:Y:S01]  /*1c10*/  IADD3.X R35, PT, PT, R11, UR7, RZ, P0, !PT ;  /* 0x000000070b237c10 */ /* 0x000fe200087fe4ff */
[----:B------:R-:W-:-:S04]  /*1c20*/  DMUL R28, R28, R8 ;  /* 0x000000081c1c7228 */ /* 0x000fc80000000000 */
[----:B------:R1:W2:Y:S02]  /*1c30*/  LDG.E.64 R10, desc[UR20][R34.64] ;  /* 0x00000014220a7981 */ /* 0x0002a4000c1e1b00 */
[----:B-1----:R-:W-:Y:S02]  /*1c40*/  IADD3 R34, P0, PT, R34, UR11, RZ ;  /* 0x0000000b22227c10 */ /* 0x002fe4000ff1e0ff */
[----:B------:R1:W-:Y:S02]  /*1c50*/  STS.64 [R17+0x210], R28 ;  /* 0x0002101c11007388 */ /* 0x0003e40000000a00 */
[----:B------:R-:W-:-:S06]  /*1c60*/  IADD3.X R35, PT, PT, R35, UR7, RZ, P0, !PT ;  /* 0x0000000723237c10 */ /* 0x000fcc00087fe4ff */
[----:B------:R-:W3:Y:S04]  /*1c70*/  LDG.E.64 R34, desc[UR20][R34.64] ;  /* 0x0000001422227981 */ /* 0x000ee8000c1e1b00 */
[----:B-1----:R-:W2:Y:S04]  /*1c80*/  LDG.E.64 R28, desc[UR20][R30.64+0x190] ;  /* 0x000190141e1c7981 */ /* 0x002ea8000c1e1b00 */
[----:B------:R-:W4:Y:S01]  /*1c90*/  LDG.E.64 R30, desc[UR20][R30.64+0x198] ;  /* 0x000198141e1e7981 */ /* 0x000f22000c1e1b00 */
[----:B------:R-:W-:Y:S01]  /*1ca0*/  ISETP.GT.U32.AND P0, PT, R16, 0x3f, PT ;  /* 0x0000003f1000780c */ /* 0x000fe20003f04070 */
[----:B------:R-:W-:Y:S01]  /*1cb0*/  IMAD R25, R24, -0x18, R4 ;  /* 0xffffffe818197824 */ /* 0x000fe200078e0204 */
[----:B------:R-:W-:Y:S01]  /*1cc0*/  BSSY.RECONVERGENT B0, `(.L_x_56) ;  /* 0x0000033000007945 */ /* 0x000fe20003800200 */
[----:B--2---:R-:W-:-:S02]  /*1cd0*/  DFMA R28, R10, R28, R36 ;  /* 0x0000001c0a1c722b */ /* 0x004fc40000000024 */
[-C--:B------:R-:W-:Y:S02]  /*1ce0*/  DMUL R10, R10, R8.reuse ;  /* 0x000000080a0a7228 */ /* 0x080fe40000000000 */
[----:B---3--:R-:W-:-:S05]  /*1cf0*/  DMUL R8, R34, R8 ;  /* 0x0000000822087228 */ /* 0x008fca0000000000 */
[----:B------:R-:W-:Y:S04]  /*1d00*/  STS.64 [R17+0x420], R10 ;  /* 0x0004200a11007388 */ /* 0x000fe80000000a00 */
[----:B------:R-:W-:Y:S01]  /*1d10*/  STS.64 [R17+0x630], R8 ;  /* 0x0006300811007388 */ /* 0x000fe20000000a00 */
[----:B------:R-:W-:Y:S06]  /*1d20*/  BAR.SYNC.DEFER_BLOCKING 0x0 ;  /* 0x0000000000007b1d */ /* 0x000fec0000010000 */
[----:B------:R-:W1:Y:S02]  /*1d30*/  LDS.128 R8, [R4] ;  /* 0x0000000004087984 */ /* 0x000e640000000c00 */
[----:B-1----:R-:W-:-:S08]  /*1d40*/  DADD R8, RZ, R8 ;  /* 0x00000000ff087229 */ /* 0x002fd00000000008 */
[----:B------:R-:W-:Y:S02]  /*1d50*/  DADD R36, R8, R10 ;  /* 0x0000000008247229 */ /* 0x000fe4000000000a */
[----:B------:R1:W2:Y:S01]  /*1d60*/  LDS.128 R8, [R4+0x10] ;  /* 0x0000100004087984 */ /* 0x0002a20000000c00 */
[----:B------:R-:W-:Y:S01]  /*1d70*/  BAR.SYNC.DEFER_BLOCKING 0x0 ;  /* 0x0000000000007b1d */ /* 0x000fe20000010000 */
[----:B-1----:R-:W-:-:S05]  /*1d80*/  IADD3 R4, P1, PT, R14, UR4, RZ ;  /* 0x000000040e047c10 */ /* 0x002fca000ff3e0ff */
[----:B----4-:R-:W-:Y:S01]  /*1d90*/  DFMA R28, R34, R30, R28 ;  /* 0x0000001e221c722b */ /* 0x010fe2000000001c */
[----:B------:R-:W-:Y:S01]  /*1da0*/  IADD3.X R5, PT, PT, R15, UR6, RZ, P1, !PT ;  /* 0x000000060f057c10 */ /* 0x000fe20008ffe4ff */
[----:B--2---:R-:W-:Y:S01]  /*1db0*/  DADD R8, R36, R8 ;  /* 0x0000000024087229 */ /* 0x004fe20000000008 */
[----:B------:R1:W-:Y:S07]  /*1dc0*/  STS.64 [R25], R18 ;  /* 0x0000001219007388 */ /* 0x0003ee0000000a00 */
[----:B------:R-:W-:Y:S01]  /*1dd0*/  DADD R10, R8, R10 ;  /* 0x00000000080a7229 */ /* 0x000fe2000000000a */
[----:B------:R1:W-:Y:S04]  /*1de0*/  STS.64 [R25+0x80], R12 ;  /* 0x0000800c19007388 */ /* 0x0003e80000000a00 */
[----:B------:R1:W-:Y:S04]  /*1df0*/  STS.64 [R25+0x100], R32 ;  /* 0x0001002019007388 */ /* 0x0003e80000000a00 */
[----:B------:R1:W-:Y:S01]  /*1e00*/  STS.64 [R25+0x180], R10 ;  /* 0x0001800a19007388 */ /* 0x0003e20000000a00 */
[----:B------:R-:W-:Y:S06]  /*1e10*/  BAR.SYNC.DEFER_BLOCKING 0x0 ;  /* 0x0000000000007b1d */ /* 0x000fec0000010000 */
[----:B------:R-:W-:Y:S05]  /*1e20*/  @P0 BRA `(.L_x_57) ;  /* 0x0000000000700947 */ /* 0x000fea0003800000 */
[----:B-1----:R-:W-:-:S05]  /*1e30*/  LOP3.LUT R25, R6, 0x180, RZ, 0xc0, !PT ;  /* 0x0000018006197812 */ /* 0x002fca00078ec0ff */
[----:B------:R-:W-:-:S05]  /*1e40*/  IMAD.IADD R30, R23, 0x1, R25 ;  /* 0x00000001171e7824 */ /* 0x000fca00078e0219 */
[----:B------:R-:W1:Y:S04]  /*1e50*/  LDS.128 R12, [R30] ;  /* 0x000000001e0c7984 */ /* 0x000e680000000c00 */
[----:B------:R-:W2:Y:S04]  /*1e60*/  LDS.128 R8, [R30+0x10] ;  /* 0x000010001e087984 */ /* 0x000ea80000000c00 */
[----:B------:R-:W3:Y:S01]  /*1e70*/  LDS.128 R16, [R30+0x20] ;  /* 0x000020001e107984 */ /* 0x000ee20000000c00 */
[----:B-1----:R-:W-:-:S03]  /*1e80*/  DADD R32, R12, R14 ;  /* 0x000000000c207229 */ /* 0x002fc6000000000e */
[----:B------:R-:W1:Y:S05]  /*1e90*/  LDS.128 R12, [R30+0x30] ;  /* 0x000030001e0c7984 */ /* 0x000e6a0000000c00 */
[----:B--2---:R-:W-:-:S08]  /*1ea0*/  DADD R32, R32, R8 ;  /* 0x0000000020207229 */ /* 0x004fd00000000008 */
[----:B------:R-:W-:Y:S01]  /*1eb0*/  DADD R32, R32, R10 ;  /* 0x0000000020207229 */ /* 0x000fe2000000000a */
[----:B------:R-:W2:Y:S07]  /*1ec0*/  LDS.128 R8, [R30+0x40] ;  /* 0x000040001e087984 */ /* 0x000eae0000000c00 */
[----:B---3--:R-:W-:-:S08]  /*1ed0*/  DADD R32, R32, R16 ;  /* 0x0000000020207229 */ /* 0x008fd00000000010 */
[----:B------:R-:W-:Y:S01]  /*1ee0*/  DADD R32, R32, R18 ;  /* 0x0000000020207229 */ /* 0x000fe20000000012 */
[----:B------:R-:W3:Y:S07]  /*1ef0*/  LDS.128 R16, [R30+0x50] ;  /* 0x000050001e107984 */ /* 0x000eee0000000c00 */
[----:B-1----:R-:W-:-:S08]  /*1f00*/  DADD R32, R32, R12 ;  /* 0x0000000020207229 */ /* 0x002fd0000000000c */
[----:B------:R-:W-:Y:S01]  /*1f10*/  DADD R32, R32, R14 ;  /* 0x0000000020207229 */ /* 0x000fe2000000000e */
[----:B------:R-:W1:Y:S07]  /*1f20*/  LDS.128 R12, [R30+0x60] ;  /* 0x000060001e0c7984 */ /* 0x000e6e0000000c00 */
[----:B--2---:R-:W-:-:S08]  /*1f30*/  DADD R32, R32, R8 ;  /* 0x0000000020207229 */ /* 0x004fd00000000008 */
[----:B------:R-:W-:Y:S01]  /*1f40*/  DADD R32, R32, R10 ;  /* 0x0000000020207229 */ /* 0x000fe2000000000a */
[----:B------:R-:W2:Y:S07]  /*1f50*/  LDS.128 R8, [R30+0x70] ;  /* 0x000070001e087984 */ /* 0x000eae0000000c00 */
[----:B---3--:R-:W-:-:S08]  /*1f60*/  DADD R16, R32, R16 ;  /* 0x0000000020107229 */ /* 0x008fd00000000010 */
[----:B------:R-:W-:-:S08]  /*1f70*/  DADD R16, R16, R18 ;  /* 0x0000000010107229 */ /* 0x000fd00000000012 */
[----:B-1----:R-:W-:-:S08]  /*1f80*/  DADD R12, R16, R12 ;  /* 0x00000000100c7229 */ /* 0x002fd0000000000c */
[----:B------:R-:W-:-:S08]  /*1f90*/  DADD R12, R12, R14 ;  /* 0x000000000c0c7229 */ /* 0x000fd0000000000e */
[----:B--2---:R-:W-:Y:S01]  /*1fa0*/  DADD R8, R12, R8 ;  /* 0x000000000c087229 */ /* 0x004fe20000000008 */
[----:B------:R-:W-:-:S05]  /*1fb0*/  IADD3 R12, P0, PT, R25, R26, RZ ;  /* 0x0000001a190c7210 */ /* 0x000fca0007f1e0ff */
[----:B------:R-:W-:Y:S02]  /*1fc0*/  IMAD.X R13, RZ, RZ, R27, P0 ;  /* 0x000000ffff0d7224 */ /* 0x000fe400000e061b */
[----:B------:R-:W-:-:S07]  /*1fd0*/  DADD R8, R8, R10 ;  /* 0x0000000008087229 */ /* 0x000fce000000000a */
[----:B------:R2:W-:Y:S04]  /*1fe0*/  STG.E.64 desc[UR20][R12.64], R8 ;  /* 0x000000080c007986 */ /* 0x0005e8000c101b14 */
.L_x_57:
[----:B------:R-:W-:Y:S05]  /*1ff0*/  BSYNC.RECONVERGENT B0 ;  /* 0x0000000000007941 */ /* 0x000fea0003800200 */
.L_x_56:
[----:B------:R-:W-:Y:S06]  /*2000*/  BAR.SYNC.DEFER_BLOCKING 0x0 ;  /* 0x0000000000007b1d */ /* 0x000fec0000010000 */
[----:B------:R-:W-:-:S05]  /*2010*/  UMOV UR4, 0x1 ;  /* 0x0000000100047882 */ /* 0x000fca0000000000 */
.L_x_55:
[----:B------:R-:W-:-:S09]  /*2020*/  UISETP.GE.U32.AND UP0, UPT, UR27, 0x41, UPT ;  /* 0x000000411b00788c */ /* 0x000fd2000bf06070 */
[----:B------:R-:W-:Y:S05]  /*2030*/  BRA.U !UP0, `(.L_x_58) ;  /* 0x0000000d08f07547 */ /* 0x000fea000b800000 */
[C---:B--2---:R-:W-:Y:S01]  /*2040*/  SHF.L.U64.HI R9, R22.reuse, 0x3, R21 ;  /* 0x0000000316097819 */ /* 0x044fe20000010215 */
[----:B------:R-:W-:Y:S01]  /*2050*/  IMAD.SHL.U32 R8, R22, 0x8, RZ ;  /* 0x0000000816087824 */ /* 0x000fe200078e00ff */
[----:B------:R-:W-:Y:S01]  /*2060*/  UIADD3 UR31, UP0, UPT, UR13, UR34, URZ ;  /* 0x000000220d1f7290 */ /* 0x000fe2000ff1e0ff */
[----:B-1----:R-:W-:Y:S01]  /*2070*/  LOP3.LUT R10, R6, 0x180, RZ, 0xc0, !PT ;  /* 0x00000180060a7812 */ /* 0x002fe200078ec0ff */
[----:B------:R-:W-:Y:S01]  /*2080*/  UIADD3 UR8, UPT, UPT, UR27, -0x41, URZ ;  /* 0xffffffbf1b087890 */ /* 0x000fe2000fffe0ff */
[----:B------:R-:W-:Y:S01]  /*2090*/  IMAD.WIDE.U32 R8, R2, 0x20, R8 ;  /* 0x0000002002087825 */ /* 0x000fe200078e0008 */
[----:B------:R-:W-:Y:S01]  /*20a0*/  USHF.L.U64.HI UR23, UR13, 0x3, UR29 ;  /* 0x000000030d177899 */ /* 0x000fe2000801021d */
[----:B------:R-:W-:Y:S01]  /*20b0*/  LOP3.LUT R11, R0, 0x30, RZ, 0xc0, !PT ;  /* 0x00000030000b7812 */ /* 0x000fe200078ec0ff */
[----:B------:R-:W-:Y:S01]  /*20c0*/  USHF.L.U32 UR22, UR13, 0x3, URZ ;  /* 0x000000030d167899 */ /* 0x000fe200080006ff */
[----:B------:R-:W-:Y:S01]  /*20d0*/  IMAD R24, R24, 0x20, R23 ;  /* 0x0000002018187824 */ /* 0x000fe200078e0217 */
[----:B------:R-:W-:Y:S01]  /*20e0*/  IADD3 R20, P0, P1, R8, UR18, R20 ;  /* 0x0000001208147c10 */ /* 0x000fe2000f91e014 */
[----:B------:R-:W-:Y:S01]  /*20f0*/  IMAD.U32 R8, RZ, RZ, UR4 ;  /* 0x00000004ff087e24 */ /* 0x000fe2000f8e00ff */
[----:B------:R-:W-:Y:S01]  /*2100*/  UIADD3.X UR32, UPT, UPT, UR28, UR29, URZ, UP0, !UPT ;  /* 0x0000001d1c207290 */ /* 0x000fe200087fe4ff */
[----:B------:R-:W-:Y:S01]  /*2110*/  IMAD.IADD R23, R23, 0x1, R10 ;  /* 0x0000000117177824 */ /* 0x000fe200078e020a */
[----:B------:R-:W-:Y:S01]  /*2120*/  IADD3 R30, P2, PT, R20, 0x398, RZ ;  /* 0x00000398141e7810 */ /* 0x000fe20007f5e0ff */
[----:B------:R-:W-:Y:S01]  /*2130*/  USHF.L.U64.HI UR15, UR34, 0x4, UR28 ;  /* 0x00000004220f7899 */ /* 0x000fe2000801021c */
[----:B------:R-:W-:Y:S01]  /*2140*/  IADD3.X R7, PT, PT, R9, UR19, R7, P0, P1 ;  /* 0x0000001309077c10 */ /* 0x000fe200087e2407 */
[----:B------:R-:W-:Y:S01]  /*2150*/  USHF.L.U64.HI UR7, UR13, 0x4, UR29 ;  /* 0x000000040d077899 */ /* 0x000fe2000801021d */
[----:B------:R-:W-:Y:S01]  /*2160*/  IMAD R20, R8, UR34, R11 ;  /* 0x0000002208147c24 */ /* 0x000fe2000f8e020b */
[----:B------:R-:W-:-:S02]  /*2170*/  USHF.L.U32 UR6, UR13, 0x4, URZ ;  /* 0x000000040d067899 */ /* 0x000fc400080006ff */
[----:B------:R-:W-:Y:S01]  /*2180*/  UIMAD UR14, UR28, 0x18, URZ ;  /* 0x000000181c0e78a4 */ /* 0x000fe2000f8e02ff */
[----:B------:R-:W-:Y:S01]  /*2190*/  IMAD.X R31, RZ, RZ, R7, P2 ;  /* 0x000000ffff1f7224 */ /* 0x000fe200010e0607 */
[----:B------:R-:W-:Y:S02]  /*21a0*/  USHF.R.U32.HI UR8, URZ, 0x6, UR8 ;  /* 0x00000006ff087899 */ /* 0x000fe40008011608 */
[----:B------:R-:W-:Y:S02]  /*21b0*/  UIADD3 URZ, UP0, UPT, UR13, UR22, URZ ;  /* 0x000000160dff7290 */ /* 0x000fe4000ff1e0ff */
[----:B------:R-:W-:Y:S02]  /*21c0*/  UIMAD.WIDE.U32 UR24, UR34, 0x18, UR22 ;  /* 0x00000018221878a5 */ /* 0x000fe4000f8e0016 */
[----:B------:R-:W-:Y:S02]  /*21d0*/  USHF.L.U64.HI UR33, UR13, 0x5, UR29 ;  /* 0x000000050d217899 */ /* 0x000fe4000801021d */
[----:B------:R-:W-:-:S02]  /*21e0*/  USHF.L.U64.HI UR16, UR34, 0x3, UR28 ;  /* 0x0000000322107899 */ /* 0x000fc4000801021c */
[----:B------:R-:W-:Y:S02]  /*21f0*/  UIMAD.WIDE.U32 UR6, UR34, 0x18, UR6 ;  /* 0x00000018220678a5 */ /* 0x000fe4000f8e0006 */
[----:B------:R-:W-:Y:S02]  /*2200*/  UIADD3.X UR30, UPT, UPT, UR15, UR23, URZ, UP0, !UPT ;  /* 0x000000170f1e7290 */ /* 0x000fe400087fe4ff */
[----:B------:R-:W-:Y:S02]  /*2210*/  UIADD3 UR12, UPT, UPT, -UR8, URZ, URZ ;  /* 0x000000ff080c7290 */ /* 0x000fe4000fffe1ff */
[----:B------:R-:W-:-:S12]  /*2220*/  UIADD3 UR14, UPT, UPT, UR14, UR25, URZ ;  /* 0x000000190e0e7290 */ /* 0x000fd8000fffe0ff */
.L_x_61:
[----:B------:R-:W2:Y:S01]  /*2230*/  LDG.E.64 R18, desc[UR20][R4.64] ;  /* 0x0000001404127981 */ /* 0x000ea2000c1e1b00 */
[----:B------:R-:W1:Y:S03]  /*2240*/  LDC R7, c[0x0][0x398] ;  /* 0x0000e600ff077b82 */ /* 0x000e660000000800 */
[----:B------:R-:W2:Y:S01]  /*2250*/  LDG.E.64 R10, desc[UR20][R30.64+-0x198] ;  /* 0xfffe68141e0a7981 */ /* 0x000ea2000c1e1b00 */
[C---:B------:R-:W-:Y:S01]  /*2260*/  IADD3 R16, P0, PT, R4.reuse, UR11, RZ ;  /* 0x0000000b04107c10 */ /* 0x040fe2000ff1e0ff */
[----:B------:R-:W-:Y:S01]  /*2270*/  UIMAD UR8, UR28, 0x18, URZ ;  /* 0x000000181c0878a4 */ /* 0x000fe2000f8e02ff */
[----:B------:R-:W-:Y:S01]  /*2280*/  IADD3 R12, P1, PT, R4, UR13, RZ ;  /* 0x0000000d040c7c10 */ /* 0x000fe2000ff3e0ff */
[----:B------:R-:W3:Y:S01]  /*2290*/  LDG.E.64 R34, desc[UR20][R30.64+-0x190] ;  /* 0xfffe70141e227981 */ /* 0x000ee2000c1e1b00 */
[C---:B------:R-:W-:Y:S02]  /*22a0*/  IADD3.X R17, PT, PT, R5.reuse, UR16, RZ, P0, !PT ;  /* 0x0000001005117c10 */ /* 0x040fe400087fe4ff */
[----:B------:R-:W-:Y:S01]  /*22b0*/  IADD3.X R13, PT, PT, R5, UR15, RZ, P1, !PT ;  /* 0x0000000f050d7c10 */ /* 0x000fe20008ffe4ff */
[----:B------:R-:W4:Y:S04]  /*22c0*/  LDG.E.64 R14, desc[UR20][R30.64+-0x188] ;  /* 0xfffe78141e0e7981 */ /* 0x000f28000c1e1b00 */
[----:B------:R-:W3:Y:S04]  /*22d0*/  LDG.E.64 R16, desc[UR20][R16.64] ;  /* 0x0000001410107981 */ /* 0x000ee8000c1e1b00 */
[----:B------:R-:W4:Y:S04]  /*22e0*/  LDG.E.64 R12, desc[UR20][R12.64] ;  /* 0x000000140c0c7981 */ /* 0x000f28000c1e1b00 */
[----:B------:R-:W5:Y:S01]  /*22f0*/  LDG.E.64 R8, desc[UR20][R30.64+-0x180] ;  /* 0xfffe80141e087981 */ /* 0x000f62000c1e1b00 */
[----:B-1----:R-:W-:-:S04]  /*2300*/  IMAD.WIDE.U32 R32, R7, 0x18, R4 ;  /* 0x0000001807207825 */ /* 0x002fc800078e0004 */
[----:B------:R-:W-:-:S06]  /*2310*/  VIADD R33, R33, UR8 ;  /* 0x0000000821217c36 */ /* 0x000fcc0008000000 */
[----:B------:R-:W5:Y:S01]  /*2320*/  LDG.E.64 R32, desc[UR20][R32.64] ;  /* 0x0000001420207981 */ /* 0x000f62000c1e1b00 */
[----:B------:R-:W-:Y:S01]  /*2330*/  IMAD R21, R2, 0x840, R3 ;  /* 0x0000084002157824 */ /* 0x000fe200078e0203 */
[----:B--2---:R-:W-:Y:S02]  /*2340*/  DFMA R28, R18, R10, R28 ;  /* 0x0000000a121c722b */ /* 0x004fe4000000001c */
[----:B------:R-:W1:Y:S06]  /*2350*/  LDS.64 R10, [R6+UR5] ;  /* 0x00000005060a7984 */ /* 0x000e6c0008000a00 */
[----:B---3--:R-:W-:-:S08]  /*2360*/  DFMA R28, R16, R34, R28 ;  /* 0x00000022101c722b */ /* 0x008fd0000000001c */
[----:B----4-:R-:W-:Y:S02]  /*2370*/  DFMA R14, R12, R14, R28 ;  /* 0x0000000e0c0e722b */ /* 0x010fe4000000001c */
[-C--:B-1----:R-:W-:Y:S02]  /*2380*/  DMUL R28, R18, R10.reuse ;  /* 0x0000000a121c7228 */ /* 0x082fe40000000000 */
[-C--:B------:R-:W-:Y:S02]  /*2390*/  DMUL R16, R16, R10.reuse ;  /* 0x0000000a10107228 */ /* 0x080fe40000000000 */
[-C--:B------:R-:W-:Y:S02]  /*23a0*/  DMUL R12, R12, R10.reuse ;  /* 0x0000000a0c0c7228 */ /* 0x080fe40000000000 */
[C---:B-----5:R-:W-:Y:S01]  /*23b0*/  DMUL R10, R32.reuse, R10 ;  /* 0x0000000a200a7228 */ /* 0x060fe20000000000 */
[----:B------:R1:W-:Y:S04]  /*23c0*/  STS.64 [R21], R28 ;  /* 0x0000001c15007388 */ /* 0x0003e80000000a00 */
[----:B------:R2:W-:Y:S04]  /*23d0*/  STS.64 [R21+0x210], R16 ;  /* 0x0002101015007388 */ /* 0x0005e80000000a00 */
[----:B------:R-:W-:Y:S04]  /*23e0*/  STS.64 [R21+0x420], R12 ;  /* 0x0004200c15007388 */ /* 0x000fe80000000a00 */
[----:B------:R-:W-:Y:S01]  /*23f0*/  STS.64 [R21+0x630], R10 ;  /* 0x0006300a15007388 */ /* 0x000fe20000000a00 */
[----:B------:R-:W-:Y:S01]  /*2400*/  DFMA R32, R32, R8, R14 ;  /* 0x000000082020722b */ /* 0x000fe2000000000e */
[----:B------:R-:W-:Y:S01]  /*2410*/  BAR.SYNC.DEFER_BLOCKING 0x0 ;  /* 0x0000000000007b1d */ /* 0x000fe20000010000 */
[----:B------:R-:W-:-:S04]  /*2420*/  IADD3 R18, P0, PT, R4, UR22, RZ ;  /* 0x0000001604127c10 */ /* 0x000fc8000ff1e0ff */
[----:B------:R-:W-:Y:S01]  /*2430*/  IADD3.X R19, PT, PT, R5, UR23, RZ, P0, !PT ;  /* 0x0000001705137c10 */ /* 0x000fe200087fe4ff */
[----:B------:R-:W-:Y:S04]  /*2440*/  LDS.128 R12, [R24] ;  /* 0x00000000180c7984 */ /* 0x000fe80000000c00 */
[----:B------:R-:W-:Y:S01]  /*2450*/  LDS.128 R8, [R24+0x10] ;  /* 0x0000100018087984 */ /* 0x000fe20000000c00 */
[----:B------:R-:W-:Y:S06]  /*2460*/  BAR.SYNC.DEFER_BLOCKING 0x0 ;  /* 0x0000000000007b1d */ /* 0x000fec0000010000 */
[----:B------:R-:W3:Y:S04]  /*2470*/  LDG.E.64 R18, desc[UR20][R18.64] ;  /* 0x0000001412127981 */ /* 0x000ee8000c1e1b00 */
[----:B-1----:R-:W3:Y:S01]  /*2480*/  LDG.E.64 R28, desc[UR20][R30.64+-0x118] ;  /* 0xfffee8141e1c7981 */ /* 0x002ee2000c1e1b00 */
[----:B------:R-:W-:-:S02]  /*2490*/  IMAD.U32 R35, RZ, RZ, UR22 ;  /* 0x00000016ff237e24 */ /* 0x000fc4000f8e00ff */
[----:B--2---:R-:W-:-:S03]  /*24a0*/  IMAD.U32 R16, RZ, RZ, UR23 ;  /* 0x00000017ff107e24 */ /* 0x004fc6000f8e00ff */
[----:B------:R-:W-:-:S04]  /*24b0*/  IADD3 R34, P0, P1, R4, UR11, R35 ;  /* 0x0000000b04227c10 */ /* 0x000fc8000f91e023 */
[----:B------:R-:W-:Y:S02]  /*24c0*/  IADD3.X R35, PT, PT, R5, UR16, R16, P0, P1 ;  /* 0x0000001005237c10 */ /* 0x000fe400087e2410 */
[----:B------:R-:W2:Y:S04]  /*24d0*/  LDG.E.64 R16, desc[UR20][R30.64+-0x110] ;  /* 0xfffef0141e107981 */ /* 0x000ea8000c1e1b00 */
[----:B------:R-:W2:Y:S01]  /*24e0*/  LDG.E.64 R34, desc[UR20][R34.64] ;  /* 0x0000001422227981 */ /* 0x000ea2000c1e1b00 */
[----:B------:R-:W-:Y:S01]  /*24f0*/  UIADD3 UR8, UPT, UPT, UR13, UR22, URZ ;  /* 0x000000160d087290 */ /* 0x000fe2000fffe0ff */
[----:B---3--:R-:W-:Y:S02]  /*2500*/  DFMA R28, R18, R28, R32 ;  /* 0x0000001c121c722b */ /* 0x008fe40000000020 */
[----:B------:R-:W1:Y:S06]  /*2510*/  LDS.64 R32, [R6+UR5] ;  /* 0x0000000506207984 */ /* 0x000e6c0008000a00 */
[----:B--2---:R-:W-:Y:S01]  /*2520*/  DFMA R28, R34, R16, R28 ;  /* 0x00000010221c722b */ /* 0x004fe2000000001c */
[----:B------:R-:W-:-:S04]  /*2530*/  IADD3 R16, P0, PT, R4, UR8, RZ ;  /* 0x0000000804107c10 */ /* 0x000fc8000ff1e0ff */
[----:B------:R-:W-:-:S06]  /*2540*/  IADD3.X R17, PT, PT, R5, UR30, RZ, P0, !PT ;  /* 0x0000001e05117c10 */ /* 0x000fcc00087fe4ff */
[----:B------:R-:W2:Y:S01]  /*2550*/  LDG.E.64 R16, desc[UR20][R16.64] ;  /* 0x0000001410107981 */ /* 0x000ea2000c1e1b00 */
[----:B-1----:R-:W-:-:S07]  /*2560*/  DMUL R18, R18, R32 ;  /* 0x0000002012127228 */ /* 0x002fce0000000000 */
[----:B------:R1:W-:Y:S04]  /*2570*/  STS.64 [R21], R18 ;  /* 0x0000001215007388 */ /* 0x0003e80000000a00 */
[----:B-1----:R-:W2:Y:S02]  /*2580*/  LDG.E.64 R18, desc[UR20][R30.64+-0x108] ;  /* 0xfffef8141e127981 */ /* 0x002ea4000c1e1b00 */
[----:B--2---:R-:W-:Y:S01]  /*2590*/  DFMA R28, R16, R18, R28 ;  /* 0x00000012101c722b */ /* 0x004fe2000000001c */
[----:B------:R-:W-:-:S04]  /*25a0*/  IADD3 R18, P0, PT, R4, UR24, RZ ;  /* 0x0000001804127c10 */ /* 0x000fc8000ff1e0ff */
[----:B------:R-:W-:-:S06]  /*25b0*/  IADD3.X R19, PT, PT, R5, UR14, RZ, P0, !PT ;  /* 0x0000000e05137c10 */ /* 0x000fcc00087fe4ff */
[----:B------:R-:W2:Y:S01]  /*25c0*/  LDG.E.64 R18, desc[UR20][R18.64] ;  /* 0x0000001412127981 */ /* 0x000ea2000c1e1b00 */
[----:B------:R-:W-:-:S07]  /*25d0*/  DMUL R16, R16, R32 ;  /* 0x0000002010107228 */ /* 0x000fce0000000000 */
[----:B------:R1:W-:Y:S04]  /*25e0*/  STS.64 [R21+0x420], R16 ;  /* 0x0004201015007388 */ /* 0x0003e80000000a00 */
[----:B-1----:R-:W3:Y:S01]  /*25f0*/  LDG.E.64 R16, desc[UR20][R30.64+-0x100] ;  /* 0xffff00141e107981 */ /* 0x002ee2000c1e1b00 */
[----:B------:R-:W-:-:S07]  /*2600*/  DMUL R34, R34, R32 ;  /* 0x0000002022227228 */ /* 0x000fce0000000000 */
[----:B------:R-:W-:Y:S01]  /*2610*/  STS.64 [R21+0x210], R34 ;  /* 0x0002102215007388 */ /* 0x000fe20000000a00 */
[----:B------:R-:W-:-:S08]  /*2620*/  DADD R12, RZ, R12 ;  /* 0x00000000ff0c7229 */ /* 0x000fd0000000000c */
[----:B------:R-:W-:-:S08]  /*2630*/  DADD R14, R12, R14 ;  /* 0x000000000c0e7229 */ /* 0x000fd0000000000e */
[----:B------:R-:W-:Y:S01]  /*2640*/  DADD R8, R14, R8 ;  /* 0x000000000e087229 */ /* 0x000fe20000000008 */
[----:B------:R-:W-:Y:S02]  /*2650*/  USHF.L.U32 UR8, UR13, 0x4, URZ ;  /* 0x000000040d087899 */ /* 0x000fe400080006ff */
[----:B------:R-:W-:Y:S02]  /*2660*/  USHF.L.U64.HI UR9, UR13, 0x4, UR29 ;  /* 0x000000040d097899 */ /* 0x000fe4000801021d */
[----:B------:R-:W-:-:S04]  /*2670*/  UIADD3 UR17, UP0, UPT, UR11, UR8, URZ ;  /* 0x000000080b117290 */ /* 0x000fc8000ff1e0ff */
[----:B------:R-:W-:Y:S01]  /*2680*/  UIADD3.X UR35, UPT, UPT, UR9, UR16, URZ, UP0, !UPT ;  /* 0x0000001009237290 */ /* 0x000fe200087fe4ff */
[----:B--2---:R-:W-:-:S07]  /*2690*/  DMUL R32, R18, R32 ;  /* 0x0000002012207228 */ /* 0x004fce0000000000 */
[----:B------:R-:W-:Y:S01]  /*26a0*/  STS.64 [R21+0x630], R32 ;  /* 0x0006302015007388 */ /* 0x000fe20000000a00 */
[----:B------:R-:W-:Y:S06]  /*26b0*/  BAR.SYNC.DEFER_BLOCKING 0x0 ;  /* 0x0000000000007b1d */ /* 0x000fec0000010000 */
[----:B---3--:R-:W-:Y:S01]  /*26c0*/  DFMA R28, R18, R16, R28 ;  /* 0x00000010121c722b */ /* 0x008fe2000000001c */
[----:B------:R-:W1:Y:S04]  /*26d0*/  LDS.128 R16, [R24] ;  /* 0x0000000018107984 */ /* 0x000e680000000c00 */
[----:B------:R-:W2:Y:S01]  /*26e0*/  LDS.128 R12, [R24+0x10] ;  /* 0x00001000180c7984 */ /* 0x000ea20000000c00 */
[----:B-1----:R-:W-:Y:S01]  /*26f0*/  DADD R32, RZ, R16 ;  /* 0x00000000ff207229 */ /* 0x002fe20000000010 */
[----:B------:R-:W-:Y:S01]  /*2700*/  BAR.SYNC.DEFER_BLOCKING 0x0 ;  /* 0x0000000000007b1d */ /* 0x000fe20000010000 */
[----:B------:R-:W-:-:S04]  /*2710*/  IADD3 R16, P0, PT, R4, UR8, RZ ;  /* 0x0000000804107c10 */ /* 0x000fc8000ff1e0ff */
[----:B------:R-:W-:Y:S02]  /*2720*/  IADD3.X R17, PT, PT, R5, UR9, RZ, P0, !PT ;  /* 0x0000000905117c10 */ /* 0x000fe400087fe4ff */
[----:B------:R-:W-:-:S03]  /*2730*/  DADD R32, R32, R18 ;  /* 0x0000000020207229 */ /* 0x000fc60000000012 */
[----:B------:R-:W3:Y:S04]  /*2740*/  LDG.E.64 R18, desc[UR20][R16.64] ;  /* 0x0000001410127981 */ /* 0x000ee8000c1e1b00 */
[----:B------:R-:W3:Y:S01]  /*2750*/  LDG.E.64 R16, desc[UR20][R30.64+-0x98] ;  /* 0xffff68141e107981 */ /* 0x000ee2000c1e1b00 */
[----:B------:R-:W-:-:S04]  /*2760*/  IADD3 R34, P0, PT, R4, UR17, RZ ;  /* 0x0000001104227c10 */ /* 0x000fc8000ff1e0ff */
[----:B------:R-:W-:Y:S01]  /*2770*/  IADD3.X R35, PT, PT, R5, UR35, RZ, P0, !PT ;  /* 0x0000002305237c10 */ /* 0x000fe200087fe4ff */
[----:B--2---:R-:W-:Y:S01]  /*2780*/  DADD R32, R32, R12 ;  /* 0x0000000020207229 */ /* 0x004fe2000000000c */
[----:B------:R-:W2:Y:S04]  /*2790*/  LDG.E.64 R12, desc[UR20][R30.64+-0x90] ;  /* 0xffff70141e0c7981 */ /* 0x000ea8000c1e1b00 */
[----:B------:R-:W2:Y:S01]  /*27a0*/  LDG.E.64 R34, desc[UR20][R34.64] ;  /* 0x0000001422227981 */ /* 0x000ea2000c1e1b00 */
[----:B------:R-:W-:-:S04]  /*27b0*/  UIADD3 UR8, UP0, UPT, UR13, UR8, URZ ;  /* 0x000000080d087290 */ /* 0x000fc8000ff1e0ff */
[----:B------:R-:W-:Y:S01]  /*27c0*/  UIADD3.X UR9, UPT, UPT, UR9, UR15, URZ, UP0, !UPT ;  /* 0x0000000f09097290 */ /* 0x000fe200087fe4ff */
[----:B---3--:R-:W-:Y:S01]  /*27d0*/  DFMA R16, R18, R16, R28 ;  /* 0x000000101210722b */ /* 0x008fe2000000001c */
[----:B------:R-:W1:Y:S07]  /*27e0*/  LDS.64 R28, [R6+UR5] ;  /* 0x00000005061c7984 */ /* 0x000e6e0008000a00 */
[----:B--2---:R-:W-:Y:S01]  /*27f0*/  DFMA R16, R34, R12, R16 ;  /* 0x0000000c2210722b */ /* 0x004fe20000000010 */
[----:B------:R-:W-:-:S04]  /*2800*/  IADD3 R12, P0, PT, R4, UR8, RZ ;  /* 0x00000008040c7c10 */ /* 0x000fc8000ff1e0ff */
[----:B------:R-:W-:-:S06]  /*2810*/  IADD3.X R13, PT, PT, R5, UR9, RZ, P0, !PT ;  /* 0x00000009050d7c10 */ /* 0x000fcc00087fe4ff */
[----:B------:R-:W2:Y:S01]  /*2820*/  LDG.E.64 R12, desc[UR20][R12.64] ;  /* 0x000000140c0c7981 */ /* 0x000ea2000c1e1b00 */
[----:B-1----:R-:W-:-:S07]  /*2830*/  DMUL R18, R18, R28 ;  /* 0x0000001c12127228 */ /* 0x002fce0000000000 */
[----:B------:R1:W-:Y:S04]  /*2840*/  STS.64 [R21], R18 ;  /* 0x0000001215007388 */ /* 0x0003e80000000a00 */
[----:B-1----:R-:W2:Y:S01]  /*2850*/  LDG.E.64 R18, desc[UR20][R30.64+-0x88] ;  /* 0xffff78141e127981 */ /* 0x002ea2000c1e1b00 */
[----:B------:R-:W-:-:S04]  /*2860*/  UIMAD UR8, UR28, 0x18, URZ ;  /* 0x000000181c0878a4 */ /* 0x000fc8000f8e02ff */
[----:B------:R-:W-:Y:S01]  /*2870*/  UIADD3 UR8, UPT, UPT, UR7, UR8, URZ ;  /* 0x0000000807087290 */ /* 0x000fe2000fffe0ff */
        /* <DEDUP_REMOVED lines=9> */
[----:B------:R-:W-:Y:S01]  /*2910*/  DADD R32, R32, R14 ;  /* 0x0000000020207229 */ /* 0x000fe2000000000e */
[----:B------:R-:W-:Y:S01]  /*2920*/  UIMAD UR8, UR29, 0x18, URZ ;  /* 0x000000181d0878a4 */ /* 0x000fe2000f8e02ff */
[----:B------:R-:W-:Y:S01]  /*2930*/  UMOV UR9, UR16 ;  /* 0x0000001000097c82 */ /* 0x000fe20008000000 */
[----:B------:R-:W-:Y:S01]  /*2940*/  UIMAD UR17, UR29, 0x18, URZ ;  /* 0x000000181d1178a4 */ /* 0x000fe2000f8e02ff */
[----:B--2---:R-:W-:-:S07]  /*2950*/  DMUL R28, R16, R28 ;  /* 0x0000001c101c7228 */ /* 0x004fce0000000000 */
[----:B------:R-:W-:Y:S01]  /*2960*/  STS.64 [R21+0x630], R28 ;  /* 0x0006301c15007388 */ /* 0x000fe20000000a00 */
[----:B---3--:R-:W-:Y:S01]  /*2970*/  DFMA R12, R16, R12, R18 ;  /* 0x0000000c100c722b */ /* 0x008fe20000000012 */
[----:B------:R-:W-:Y:S06]  /*2980*/  BAR.SYNC.DEFER_BLOCKING 0x0 ;  /* 0x0000000000007b1d */ /* 0x000fec0000010000 */
[----:B------:R-:W1:Y:S02]  /*2990*/  LDS.128 R16, [R24] ;  /* 0x0000000018107984 */ /* 0x000e640000000c00 */
[----:B-1----:R-:W-:-:S02]  /*29a0*/  DADD R28, RZ, R16 ;  /* 0x00000000ff1c7229 */ /* 0x002fc40000000010 */
[----:B------:R-:W-:Y:S01]  /*29b0*/  DADD R16, R8, R10 ;  /* 0x0000000008107229 */ /* 0x000fe2000000000a */
[----:B------:R-:W-:-:S04]  /*29c0*/  IMAD.U32 R9, RZ, RZ, UR13 ;  /* 0x0000000dff097e24 */ /* 0x000fc8000f8e00ff */
[----:B------:R-:W-:Y:S02]  /*29d0*/  IMAD.WIDE.U32 R14, R9, 0x18, R4 ;  /* 0x00000018090e7825 */ /* 0x000fe400078e0004 */
[----:B------:R-:W1:Y:S01]  /*29e0*/  LDS.128 R8, [R24+0x10] ;  /* 0x0000100018087984 */ /* 0x000e620000000c00 */
[----:B------:R-:W-:Y:S01]  /*29f0*/  BAR.SYNC.DEFER_BLOCKING 0x0 ;  /* 0x0000000000007b1d */ /* 0x000fe20000010000 */
[----:B------:R-:W-:-:S05]  /*2a00*/  VIADD R15, R15, UR8 ;  /* 0x000000080f0f7c36 */ /* 0x000fca0008000000 */
[----:B------:R-:W-:Y:S01]  /*2a10*/  DADD R18, R28, R18 ;  /* 0x000000001c127229 */ /* 0x000fe20000000012 */
[----:B------:R-:W2:Y:S04]  /*2a20*/  LDG.E.64 R14, desc[UR20][R14.64] ;  /* 0x000000140e0e7981 */ /* 0x000ea8000c1e1b00 */
[----:B------:R-:W2:Y:S01]  /*2a30*/  LDG.E.64 R28, desc[UR20][R30.64+-0x18] ;  /* 0xffffe8141e1c7981 */ /* 0x000ea2000c1e1b00 */
[----:B------:R-:W-:Y:S02]  /*2a40*/  UMOV UR8, UR11 ;  /* 0x0000000b00087c82 */ /* 0x000fe40008000000 */
[----:B------:R-:W-:Y:S01]  /*2a50*/  UIMAD.WIDE.U32 UR8, UR13, 0x18, UR8 ;  /* 0x000000180d0878a5 */ /* 0x000fe2000f8e0008 */
[----:B------:R-:W3:Y:S03]  /*2a60*/  LDG.E.64 R36, desc[UR20][R30.64+-0x8] ;  /* 0xfffff8141e247981 */ /* 0x000ee6000c1e1b00 */
[----:B------:R-:W-:-:S02]  /*2a70*/  UIADD3 UR9, UPT, UPT, UR17, UR9, URZ ;  /* 0x0000000911097290 */ /* 0x000fc4000fffe0ff */
[----:B------:R-:W-:-:S04]  /*2a80*/  IADD3 R34, P0, PT, R4, UR8, RZ ;  /* 0x0000000804227c10 */ /* 0x000fc8000ff1e0ff */
[----:B------:R-:W-:Y:S01]  /*2a90*/  IADD3.X R35, PT, PT, R5, UR9, RZ, P0, !PT ;  /* 0x0000000905237c10 */ /* 0x000fe200087fe4ff */
[----:B-1----:R-:W-:Y:S01]  /*2aa0*/  DADD R8, R18, R8 ;  /* 0x0000000012087229 */ /* 0x002fe20000000008 */
[----:B------:R-:W4:Y:S04]  /*2ab0*/  LDG.E.64 R18, desc[UR20][R30.64+-0x10] ;  /* 0xfffff0141e127981 */ /* 0x000f28000c1e1b00 */
[----:B------:R-:W4:Y:S01]  /*2ac0*/  LDG.E.64 R34, desc[UR20][R34.64] ;  /* 0x0000001422227981 */ /* 0x000f22000c1e1b00 */
[----:B------:R-:W-:Y:S01]  /*2ad0*/  UMOV UR8, UR13 ;  /* 0x0000000d00087c82 */ /* 0x000fe20008000000 */
[----:B------:R-:W-:Y:S02]  /*2ae0*/  UMOV UR9, UR15 ;  /* 0x0000000f00097c82 */ /* 0x000fe40008000000 */
[----:B------:R-:W-:-:S02]  /*2af0*/  UIMAD.WIDE.U32 UR36, UR13, 0x18, UR8 ;  /* 0x000000180d2478a5 */ /* 0x000fc4000f8e0008 */
[----:B------:R-:W-:Y:S02]  /*2b00*/  UIMAD UR8, UR32, 0x18, URZ ;  /* 0x00000018200878a4 */ /* 0x000fe4000f8e02ff */
[----:B------:R-:W-:Y:S01]  /*2b10*/  UIADD3 UR17, UPT, UPT, UR37, UR17, URZ ;  /* 0x0000001125117290 */ /* 0x000fe2000fffe0ff */
[----:B--2---:R-:W-:Y:S01]  /*2b20*/  DFMA R28, R14, R28, R12 ;  /* 0x0000001c0e1c722b */ /* 0x004fe2000000000c */
[----:B------:R-:W1:Y:S07]  /*2b30*/  LDS.64 R12, [R6+UR5] ;  /* 0x00000005060c7984 */ /* 0x000e6e0008000a00 */
[----:B----4-:R-:W-:Y:S01]  /*2b40*/  DFMA R18, R34, R18, R28 ;  /* 0x000000122212722b */ /* 0x010fe2000000001c */
[----:B------:R-:W-:-:S04]  /*2b50*/  IMAD.U32 R29, RZ, RZ, UR31 ;  /* 0x0000001fff1d7e24 */ /* 0x000fc8000f8e00ff */
[----:B------:R-:W-:Y:S01]  /*2b60*/  IMAD.WIDE.U32 R28, R29, 0x18, R4 ;  /* 0x000000181d1c7825 */ /* 0x000fe200078e0004 */
[-C--:B-1----:R-:W-:Y:S02]  /*2b70*/  DMUL R14, R14, R12.reuse ;  /* 0x0000000c0e0e7228 */ /* 0x082fe40000000000 */
[----:B------:R-:W-:-:S05]  /*2b80*/  DMUL R34, R34, R12 ;  /* 0x0000000c22227228 */ /* 0x000fca0000000000 */
[----:B------:R1:W-:Y:S04]  /*2b90*/  STS.64 [R21], R14 ;  /* 0x0000000e15007388 */ /* 0x0003e80000000a00 */
[----:B------:R2:W-:Y:S01]  /*2ba0*/  STS.64 [R21+0x210], R34 ;  /* 0x0002102215007388 */ /* 0x0005e20000000a00 */
[----:B-1----:R-:W-:-:S04]  /*2bb0*/  IADD3 R14, P0, PT, R4, UR36, RZ ;  /* 0x00000024040e7c10 */ /* 0x002fc8000ff1e0ff */
[----:B------:R-:W-:Y:S01]  /*2bc0*/  IADD3.X R15, PT, PT, R5, UR17, RZ, P0, !PT ;  /* 0x00000011050f7c10 */ /* 0x000fe200087fe4ff */
[----:B--2---:R-:W-:Y:S02]  /*2bd0*/  VIADD R35, R29, UR8 ;  /* 0x000000081d237c36 */ /* 0x004fe40008000000 */
[----:B------:R-:W-:Y:S02]  /*2be0*/  IMAD.MOV.U32 R34, RZ, RZ, R28 ;  /* 0x000000ffff227224 */ /* 0x000fe400078e001c */
[----:B------:R-:W2:Y:S04]  /*2bf0*/  LDG.E.64 R28, desc[UR20][R30.64] ;  /* 0x000000141e1c7981 */ /* 0x000ea8000c1e1b00 */
[----:B------:R-:W3:Y:S04]  /*2c00*/  LDG.E.64 R14, desc[UR20][R14.64] ;  /* 0x000000140e0e7981 */ /* 0x000ee8000c1e1b00 */
[----:B------:R-:W4:Y:S01]  /*2c10*/  LDG.E.64 R34, desc[UR20][R34.64] ;  /* 0x0000001422227981 */ /* 0x000f22000c1e1b00 */
[----:B------:R-:W-:Y:S01]  /*2c20*/  DADD R8, R8, R10 ;  /* 0x0000000008087229 */ /* 0x000fe2000000000a */
[----:B------:R-:W-:-:S05]  /*2c30*/  IMAD R10, R2, 0x40, R0 ;  /* 0x00000040020a7824 */ /* 0x000fca00078e0200 */
[----:B------:R-:W-:Y:S02]  /*2c40*/  ISETP.GT.U32.AND P0, PT, R10, 0x3f, PT ;  /* 0x0000003f0a00780c */ /* 0x000fe40003f04070 */
[----:B------:R-:W-:Y:S01]  /*2c50*/  SHF.R.U32.HI R11, RZ, 0x4, R10 ;  /* 0x00000004ff0b7819 */ /* 0x000fe2000001160a */
[----:B------:R-:W-:-:S04]  /*2c60*/  UIADD3 UR12, UPT, UPT, UR12, 0x1, URZ ;  /* 0x000000010c0c7890 */ /* 0x000fc8000fffe0ff */
[----:B------:R-:W-:Y:S01]  /*2c70*/  IMAD R11, R11, -0x18, R24 ;  /* 0xffffffe80b0b7824 */ /* 0x000fe200078e0218 */
[----:B------:R-:W-:Y:S01]  /*2c80*/  UISETP.NE.AND UP0, UPT, UR12, 0x1, UPT ;  /* 0x000000010c00788c */ /* 0x000fe2000bf05270 */
[----:B------:R-:W-:Y:S01]  /*2c90*/  BSSY.RECONVERGENT B0, `(.L_x_59) ;  /* 0x000002e000007945 */ /* 0x000fe20003800200 */
[C---:B---3--:R-:W-:Y:S02]  /*2ca0*/  DFMA R18, R14.reuse, R36, R18 ;  /* 0x000000240e12722b */ /* 0x048fe40000000012 */
[-C--:B------:R-:W-:Y:S02]  /*2cb0*/  DMUL R14, R14, R12.reuse ;  /* 0x0000000c0e0e7228 */ /* 0x080fe40000000000 */
[----:B----4-:R-:W-:-:S05]  /*2cc0*/  DMUL R12, R34, R12 ;  /* 0x0000000c220c7228 */ /* 0x010fca0000000000 */
[----:B------:R-:W-:Y:S04]  /*2cd0*/  STS.64 [R21+0x420], R14 ;  /* 0x0004200e15007388 */ /* 0x000fe80000000a00 */
[----:B------:R-:W-:Y:S01]  /*2ce0*/  STS.64 [R21+0x630], R12 ;  /* 0x0006300c15007388 */ /* 0x000fe20000000a00 */
[----:B------:R-:W-:Y:S06]  /*2cf0*/  BAR.SYNC.DEFER_BLOCKING 0x0 ;  /* 0x0000000000007b1d */ /* 0x000fec0000010000 */
[----:B------:R-:W1:Y:S02]  /*2d00*/  LDS.128 R12, [R24] ;  /* 0x00000000180c7984 */ /* 0x000e640000000c00 */
[----:B-1----:R-:W-:-:S08]  /*2d10*/  DADD R12, RZ, R12 ;  /* 0x00000000ff0c7229 */ /* 0x002fd0000000000c */
[----:B------:R-:W-:Y:S02]  /*2d20*/  DADD R36, R12, R14 ;  /* 0x000000000c247229 */ /* 0x000fe4000000000e */
[----:B------:R-:W1:Y:S01]  /*2d30*/  LDS.128 R12, [R24+0x10] ;  /* 0x00001000180c7984 */ /* 0x000e620000000c00 */
[----:B------:R-:W-:Y:S06]  /*2d40*/  BAR.SYNC.DEFER_BLOCKING 0x0 ;  /* 0x0000000000007b1d */ /* 0x000fec0000010000 */
[----:B--2---:R-:W-:Y:S02]  /*2d50*/  DFMA R28, R34, R28, R18 ;  /* 0x0000001c221c722b */ /* 0x004fe40000000012 */
[----:B-1----:R-:W-:Y:S01]  /*2d60*/  DADD R12, R36, R12 ;  /* 0x00000000240c7229 */ /* 0x002fe2000000000c */
[----:B------:R1:W-:Y:S07]  /*2d70*/  STS.64 [R11], R16 ;  /* 0x000000100b007388 */ /* 0x0003ee0000000a00 */
[----:B------:R-:W-:Y:S01]  /*2d80*/  DADD R14, R12, R14 ;  /* 0x000000000c0e7229 */ /* 0x000fe2000000000e */
[----:B------:R1:W-:Y:S04]  /*2d90*/  STS.64 [R11+0x80], R32 ;  /* 0x000080200b007388 */ /* 0x0003e80000000a00 */
[----:B------:R1:W-:Y:S04]  /*2da0*/  STS.64 [R11+0x100], R8 ;  /* 0x000100080b007388 */ /* 0x0003e80000000a00 */
[----:B------:R1:W-:Y:S01]  /*2db0*/  STS.64 [R11+0x180], R14 ;  /* 0x0001800e0b007388 */ /* 0x0003e20000000a00 */
[----:B------:R-:W-:Y:S06]  /*2dc0*/  BAR.SYNC.DEFER_BLOCKING 0x0 ;  /* 0x0000000000007b1d */ /* 0x000fec0000010000 */
[----:B------:R-:W-:Y:S05]  /*2dd0*/  @P0 BRA `(.L_x_60) ;  /* 0x0000000000640947 */ /* 0x000fea0003800000 */
[----:B-1----:R-:W1:Y:S04]  /*2de0*/  LDS.128 R12, [R23] ;  /* 0x00000000170c7984 */ /* 0x002e680000000c00 */
        /* <DEDUP_REMOVED lines=20> */
[----:B--2---:R-:W-:-:S08]  /*2f30*/  DADD R8, R12, R8 ;  /* 0x000000000c087229 */ /* 0x004fd00000000008 */
[----:B------:R-:W-:Y:S01]  /*2f40*/  DADD R8, R8, R10 ;  /* 0x0000000008087229 */ /* 0x000fe2000000000a */
[----:B------:R-:W-:-:S06]  /*2f50*/  IMAD.WIDE R10, R20, 0x8, R26 ;  /* 0x00000008140a7825 */ /* 0x000fcc00078e021a */
[----:B------:R2:W-:Y:S04]  /*2f60*/  STG.E.64 desc[UR20][R10.64], R8 ;  /* 0x000000080a007986 */ /* 0x0005e8000c101b14 */
.L_x_60:
[----:B------:R-:W-:Y:S05]  /*2f70*/  BSYNC.RECONVERGENT B0 ;  /* 0x0000000000007941 */ /* 0x000fea0003800200 */
.L_x_59:
[----:B------:R-:W-:Y:S01]  /*2f80*/  BAR.SYNC.DEFER_BLOCKING 0x0 ;  /* 0x0000000000007b1d */ /* 0x000fe20000010000 */
[----:B-12---:R-:W-:Y:S01]  /*2f90*/  IMAD.U32 R9, RZ, RZ, UR13 ;  /* 0x0000000dff097e24 */ /* 0x006fe2000f8e00ff */
[----:B------:R-:W-:Y:S01]  /*2fa0*/  IADD3 R30, P1, PT, R30, 0x200, RZ ;  /* 0x000002001e1e7810 */ /* 0x000fe20007f3e0ff */
[----:B------:R-:W-:-:S03]  /*2fb0*/  IMAD.IADD R20, R20, 0x1, R7 ;  /* 0x0000000114147824 */ /* 0x000fc600078e0207 */
[----:B------:R-:W-:Y:S01]  /*2fc0*/  LEA R4, P0, R9, R4, 0x5 ;  /* 0x0000000409047211 */ /* 0x000fe200078028ff */
[----:B------:R-:W-:-:S03]  /*2fd0*/  IMAD.X R31, RZ, RZ, R31, P1 ;  /* 0x000000ffff1f7224 */ /* 0x000fc600008e061f */
[----:B------:R-:W-:Y:S01]  /*2fe0*/  IADD3.X R5, PT, PT, R5, UR33, RZ, P0, !PT ;  /* 0x0000002105057c10 */ /* 0x000fe200087fe4ff */
[----:B------:R-:W-:Y:S08]  /*2ff0*/  BRA.U UP0, `(.L_x_61) ;  /* 0xfffffff1008c7547 */ /* 0x000ff0000b83ffff */
.L_x_58:
[----:B------:R-:W3:Y:S01]  /*3000*/  S2R R4, SR_CgaCtaId ;  /* 0x0000000000047919 */ /* 0x000ee20000008800 */
[----:B------:R-:W-:Y:S02]  /*3010*/  MOV R3, 0x400 ;  /* 0x0000040000037802 */ /* 0x000fe40000000f00 */
[----:B------:R-:W-:Y:S02]  /*3020*/  ISETP.NE.AND P0, PT, R2, RZ, PT ;  /* 0x000000ff0200720c */ /* 0x000fe40003f05270 */
[----:B---3--:R-:W-:-:S05]  /*3030*/  LEA R3, R4, R3, 0x18 ;  /* 0x0000000304037211 */ /* 0x008fca00078ec0ff */
[----:B------:R-:W-:-:S04]  /*3040*/  IMAD R3, R2, 0x210, R3 ;  /* 0x0000021002037824 */ /* 0x000fc800078e0203 */
[----:B------:R-:W-:-:S05]  /*3050*/  IMAD R3, R0, 0x8, R3 ;  /* 0x0000000800037824 */ /* 0x000fca00078e0203 */
[----:B------:R3:W-:Y:S01]  /*3060*/  STS.64 [R3], R28 ;  /* 0x0000001c03007388 */ /* 0x0007e20000000a00 */
[----:B------:R-:W-:Y:S06]  /*3070*/  BAR.SYNC.DEFER_BLOCKING 0x0 ;  /* 0x0000000000007b1d */ /* 0x000fec0000010000 */
[----:B------:R-:W-:Y:S05]  /*3080*/  @P0 EXIT ;  /* 0x000000000000094d */ /* 0x000fea0003800000 */
[----:B---3--:R-:W-:Y:S01]  /*3090*/  LDS.64 R2, [R6+UR10] ;  /* 0x0000000a06027984 */ /* 0x008fe20008000a00 */
[----:B------:R-:W-:Y:S01]  /*30a0*/  LOP3.LUT R7, R0, 0xf, RZ, 0xc0, !PT ;  /* 0x0000000f00077812 */ /* 0x000fe200078ec0ff */
[----:B------:R-:W-:Y:S02]  /*30b0*/  USHF.R.S32.HI UR4, URZ, 0x1f, UR26 ;  /* 0x0000001fff047899 */ /* 0x000fe4000801141a */
[----:B------:R-:W3:Y:S02]  /*30c0*/  LDS.64 R4, [R6+UR10+0x210] ;  /* 0x0002100a06047984 */ /* 0x000ee40008000a00 */
[----:B------:R-:W-:Y:S02]  /*30d0*/  IMAD.MOV R7, RZ, RZ, -R7 ;  /* 0x000000ffff077224 */ /* 0x000fe400078e0a07 */
[----:B--2---:R-:W2:Y:S04]  /*30e0*/  LDS.64 R8, [R6+UR10+0x420] ;  /* 0x0004200a06087984 */ /* 0x004ea80008000a00 */
[----:B-1----:R-:W1:Y:S01]  /*30f0*/  LDS.64 R10, [R6+UR10+0x630] ;  /* 0x0006300a060a7984 */ /* 0x002e620008000a00 */
[----:B---3--:R-:W-:Y:S01]  /*3100*/  DADD R2, R2, R4 ;  /* 0x0000000002027229 */ /* 0x008fe20000000004 */
[----:B------:R-:W-:-:S02]  /*3110*/  IADD3 R5, P0, P1, R7, UR26, R0 ;  /* 0x0000001a07057c10 */ /* 0x000fc4000f91e000 */
[----:B------:R-:W-:-:S05]  /*3120*/  SHF.R.S32.HI R0, RZ, 0x1f, R7 ;  /* 0x0000001fff007819 */ /* 0x000fca0000011407 */
[----:B--2---:R-:W-:Y:S01]  /*3130*/  DADD R2, R2, R8 ;  /* 0x0000000002027229 */ /* 0x004fe20000000008 */
[----:B------:R-:W-:Y:S02]  /*3140*/  IADD3.X R0, PT, PT, R0, UR4, RZ, P0, P1 ;  /* 0x0000000400007c10 */ /* 0x000fe400087e24ff */
[----:B------:R-:W-:-:S04]  /*3150*/  LEA R4, P0, R5, R26, 0x3 ;  /* 0x0000001a05047211 */ /* 0x000fc800078018ff */
[----:B------:R-:W-:Y:S01]  /*3160*/  LEA.HI.X R5, R5, R27, R0, 0x3, P0 ;  /* 0x0000001b05057211 */ /* 0x000fe200000f1c00 */
[----:B-1----:R-:W-:-:S07]  /*3170*/  DADD R2, R2, R10 ;  /* 0x0000000002027229 */ /* 0x002fce000000000a */
[----:B------:R-:W-:Y:S01]  /*3180*/  STG.E.64 desc[UR20][R4.64], R2 ;  /* 0x0000000204007986 */ /* 0x000fe2000c101b14 */
[----:B------:R-:W-:Y:S05]  /*3190*/  EXIT ;  /* 0x000000000000794d */ /* 0x000fea0003800000 */
.L_x_62:
        /* <DEDUP_REMOVED lines=14> */
.L_x_68:


//--------------------- .nv.shared.reserved.0     --------------------------
	.section	.nv.shared.reserved.0,"aw",@nobits
	.weak		__nv_reservedSMEM_offset_0_alias
	.size		__nv_reservedSMEM_offset_0_alias, 0, 64
	.other		__nv_reservedSMEM_offset_0_alias,@"STO_CUDA_RESERVED_SHARED STV_DEFAULT"
__nv_reservedSMEM_offset_0_alias:
	.zero		0
	.zero		64


//--------------------- .nv.shared._Z32test_l_dsymv_generic_v6_ts_teslaidPdiS_idS_iS_ii --------------------------
	.section	.nv.shared._Z32test_l_dsymv_generic_v6_ts_teslaidPdiS_idS_iS_ii,"aw",@nobits
	.sectionflags	@""
	.align	8
.nv.shared._Z32test_l_dsymv_generic_v6_ts_teslaidPdiS_idS_iS_ii:
	.zero		10496


//--------------------- .nv.shared._Z32test_l_dsymv_special_v6_ts_teslaidPdiS_idS_iS_i --------------------------
	.section	.nv.shared._Z32test_l_dsymv_special_v6_ts_teslaidPdiS_idS_iS_i,"aw",@nobits
	.sectionflags	@""
	.align	8
.nv.shared._Z32test_l_dsymv_special_v6_ts_teslaidPdiS_idS_iS_i:
	.zero		9984


//--------------------- .nv.constant0._Z32test_u_dsymv_special_v6_ts_teslaidPdiS_idS_i --------------------------
	.section	.nv.constant0._Z32test_u_dsymv_special_v6_ts_teslaidPdiS_idS_i,"a",@progbits
	.sectionflags	@""
	.align	4
.nv.constant0._Z32test_u_dsymv_special_v6_ts_teslaidPdiS_idS_i:
	.zero		964


//--------------------- .nv.constant0._Z32test_u_dsymv_generic_v6_ts_teslaidPdiS_idS_iii --------------------------
	.section	.nv.constant0._Z32test_u_dsymv_generic_v6_ts_teslaidPdiS_idS_iii,"a",@progbits
	.sectionflags	@""
	.align	4
.nv.constant0._Z32test_u_dsymv_generic_v6_ts_teslaidPdiS_idS_iii:
	.zero		972


//--------------------- .nv.constant0._Z39test_l_dsymv_generic_update_v6_ts_teslaidPdiS_idS_iS_i --------------------------
	.section	.nv.constant0._Z39test_l_dsymv_generic_update_v6_ts_teslaidPdiS_idS_iS_i,"a",@progbits
	.sectionflags	@""
	.align	4
.nv.constant0._Z39test_l_dsymv_generic_update_v6_ts_teslaidPdiS_idS_iS_i:
	.zero		980


//--------------------- .nv.constant0._Z32test_l_dsymv_generic_v6_ts_teslaidPdiS_idS_iS_ii --------------------------
	.section	.nv.constant0._Z32test_l_dsymv_generic_v6_ts_teslaidPdiS_idS_iS_ii,"a",@progbits
	.sectionflags	@""
	.align	4
.nv.constant0._Z32test_l_dsymv_generic_v6_ts_teslaidPdiS_idS_iS_ii:
	.zero		984


//--------------------- .nv.constant0._Z39test_l_dsymv_special_update_v6_ts_teslaidPdiS_idS_iS_i --------------------------
	.section	.nv.constant0._Z39test_l_dsymv_special_update_v6_ts_teslaidPdiS_idS_iS_i,"a",@progbits
	.sectionflags	@""
	.align	4
.nv.constant0._Z39test_l_dsymv_special_update_v6_ts_teslaidPdiS_idS_iS_i:
	.zero		980


//--------------------- .nv.constant0._Z32test_l_dsymv_special_v6_ts_teslaidPdiS_idS_iS_i --------------------------
	.section	.nv.constant0._Z32test_l_dsymv_special_v6_ts_teslaidPdiS_idS_iS_i,"a",@progbits
	.sectionflags	@""
	.align	4
.nv.constant0._Z32test_l_dsymv_special_v6_ts_teslaidPdiS_idS_iS_i:
	.zero		980


//--------------------- SYMBOLS --------------------------

	.type		.nv.reservedSmem.offset0,@object
	.size		.nv.reservedSmem.offset0,0x4
	.type		.nv.reservedSmem.cap,@object
	.size		.nv.reservedSmem.cap,0x4
